//
// Generated by NVIDIA NVVM Compiler
//
// Compiler Build ID: CL-36424714
// Cuda compilation tools, release 13.0, V13.0.88
// Based on NVVM 20.0.0
//

.version 9.0
.target sm_100
.address_size 64

	// .globl	_Z6matmulPKaS0_Paiiifiii
// _ZZ6matmulPKaS0_PaiiifiiiE3A_s has been demoted
// _ZZ6matmulPKaS0_PaiiifiiiE3B_s has been demoted

.visible .entry _Z6matmulPKaS0_Paiiifiii(
	.param .u64 .ptr .align 1 _Z6matmulPKaS0_Paiiifiii_param_0,
	.param .u64 .ptr .align 1 _Z6matmulPKaS0_Paiiifiii_param_1,
	.param .u64 .ptr .align 1 _Z6matmulPKaS0_Paiiifiii_param_2,
	.param .u32 _Z6matmulPKaS0_Paiiifiii_param_3,
	.param .u32 _Z6matmulPKaS0_Paiiifiii_param_4,
	.param .u32 _Z6matmulPKaS0_Paiiifiii_param_5,
	.param .f32 _Z6matmulPKaS0_Paiiifiii_param_6,
	.param .u32 _Z6matmulPKaS0_Paiiifiii_param_7,
	.param .u32 _Z6matmulPKaS0_Paiiifiii_param_8,
	.param .u32 _Z6matmulPKaS0_Paiiifiii_param_9
)
{
	.reg .pred 	%p<49>;
	.reg .b16 	%rs<29>;
	.reg .b32 	%r<543>;
	.reg .b32 	%f<19>;
	.reg .b64 	%rd<18>;
	// demoted variable
	.shared .align 1 .b8 _ZZ6matmulPKaS0_PaiiifiiiE3A_s[1024];
	// demoted variable
	.shared .align 1 .b8 _ZZ6matmulPKaS0_PaiiifiiiE3B_s[1024];
	ld.param.u64 	%rd7, [_Z6matmulPKaS0_Paiiifiii_param_0];
	ld.param.u64 	%rd8, [_Z6matmulPKaS0_Paiiifiii_param_1];
	ld.param.u64 	%rd6, [_Z6matmulPKaS0_Paiiifiii_param_2];
	ld.param.u32 	%r37, [_Z6matmulPKaS0_Paiiifiii_param_3];
	ld.param.u32 	%r38, [_Z6matmulPKaS0_Paiiifiii_param_4];
	ld.param.u32 	%r39, [_Z6matmulPKaS0_Paiiifiii_param_5];
	ld.param.f32 	%f9, [_Z6matmulPKaS0_Paiiifiii_param_6];
	ld.param.u32 	%r40, [_Z6matmulPKaS0_Paiiifiii_param_7];
	ld.param.u32 	%r41, [_Z6matmulPKaS0_Paiiifiii_param_8];
	ld.param.u32 	%r42, [_Z6matmulPKaS0_Paiiifiii_param_9];
	cvta.to.global.u64 	%rd1, %rd8;
	cvta.to.global.u64 	%rd2, %rd7;
	mov.u32 	%r43, %ctaid.y;
	shl.b32 	%r44, %r43, 5;
	mov.u32 	%r536, %tid.y;
	add.s32 	%r2, %r44, %r536;
	mov.u32 	%r45, %ctaid.x;
	shl.b32 	%r3, %r45, 5;
	mov.u32 	%r46, %tid.x;
	shl.b32 	%r535, %r46, 2;
	add.s32 	%r5, %r3, %r535;
	setp.lt.s32 	%p2, %r39, 1;
	mov.f32 	%f15, 0f00000000;
	mov.f32 	%f16, %f15;
	mov.f32 	%f17, %f15;
	mov.f32 	%f18, %f15;
	@%p2 bra 	$L__BB0_5;
	and.b32  	%r49, %r39, 3;
	setp.eq.s32 	%p3, %r49, 0;
	setp.lt.s32 	%p4, %r2, %r37;
	and.pred  	%p1, %p3, %p4;
	shl.b32 	%r51, %r536, 5;
	mov.u32 	%r52, _ZZ6matmulPKaS0_PaiiifiiiE3A_s;
	add.s32 	%r6, %r52, %r51;
	add.s32 	%r7, %r6, %r535;
	and.b32  	%r8, %r38, 3;
	add.s32 	%r9, %r5, 3;
	mov.u32 	%r53, _ZZ6matmulPKaS0_PaiiifiiiE3B_s;
	add.s32 	%r14, %r53, %r535;
	add.s32 	%r10, %r14, %r51;
	add.s32 	%r11, %r14, 992;
	add.s32 	%r12, %r5, 1;
	add.s32 	%r13, %r5, 2;
	mad.lo.s32 	%r54, %r536, %r38, %r3;
	add.s32 	%r537, %r54, %r535;
	shl.b32 	%r16, %r38, 5;
	mad.lo.s32 	%r534, %r39, %r2, %r535;
	mov.b32 	%r539, 0;
	mov.b32 	%r538, 1;
	mov.u32 	%r540, %r539;
	mov.u32 	%r541, %r539;
	mov.u32 	%r542, %r539;
$L__BB0_2:
	mov.u32 	%r22, %r538;
	add.s32 	%r27, %r535, 3;
	setp.lt.s32 	%p5, %r27, %r39;
	and.pred  	%p6, %p1, %p5;
	@%p6 bra 	$L__BB0_3;
	bra.uni 	$L__BB0_14;
$L__BB0_3:
	shr.s32 	%r57, %r534, 2;
	mul.wide.s32 	%rd11, %r57, 4;
	add.s64 	%rd12, %rd2, %rd11;
	ld.global.u32 	%r58, [%rd12];
	bfe.u32 	%r59, %r58, 0, 8;
	bfe.u32 	%r60, %r58, 8, 8;
	bfe.u32 	%r61, %r58, 16, 8;
	bfe.u32 	%r62, %r58, 24, 8;
	st.shared.u8 	[%r7], %r59;
	st.shared.u8 	[%r7+1], %r60;
	st.shared.u8 	[%r7+2], %r61;
	st.shared.u8 	[%r7+3], %r62;
	bra.uni 	$L__BB0_23;
$L__BB0_4:
	cvt.rn.f32.s32 	%f18, %r542;
	cvt.rn.f32.s32 	%f17, %r541;
	cvt.rn.f32.s32 	%f16, %r540;
	cvt.rn.f32.s32 	%f15, %r539;
$L__BB0_5:
	setp.lt.s32 	%p37, %r2, %r37;
	mad.lo.s32 	%r514, %r38, %r2, %r5;
	setp.lt.s32 	%p38, %r5, %r38;
	and.pred  	%p39, %p37, %p38;
	cvt.s64.s32 	%rd16, %r514;
	cvta.to.global.u64 	%rd17, %rd6;
	add.s64 	%rd3, %rd17, %rd16;
	@%p39 bra 	$L__BB0_6;
	bra.uni 	$L__BB0_7;
$L__BB0_6:
	mul.f32 	%f11, %f9, %f18;
	cvt.rni.s32.f32 	%r515, %f11;
	add.s32 	%r516, %r515, %r42;
	max.s32 	%r517, %r516, -128;
	min.s32 	%r518, %r517, 127;
	st.global.u8 	[%rd3], %r518;
$L__BB0_7:
	setp.ge.s32 	%p40, %r2, %r37;
	add.s32 	%r519, %r5, 1;
	setp.ge.s32 	%p41, %r519, %r38;
	or.pred  	%p42, %p40, %p41;
	@%p42 bra 	$L__BB0_9;
	mul.f32 	%f12, %f9, %f17;
	cvt.rni.s32.f32 	%r520, %f12;
	add.s32 	%r521, %r520, %r42;
	max.s32 	%r522, %r521, -128;
	min.s32 	%r523, %r522, 127;
	st.global.u8 	[%rd3+1], %r523;
$L__BB0_9:
	setp.ge.s32 	%p43, %r2, %r37;
	add.s32 	%r524, %r5, 2;
	setp.ge.s32 	%p44, %r524, %r38;
	or.pred  	%p45, %p43, %p44;
	@%p45 bra 	$L__BB0_11;
	mul.f32 	%f13, %f9, %f16;
	cvt.rni.s32.f32 	%r525, %f13;
	add.s32 	%r526, %r525, %r42;
	max.s32 	%r527, %r526, -128;
	min.s32 	%r528, %r527, 127;
	st.global.u8 	[%rd3+2], %r528;
$L__BB0_11:
	setp.ge.s32 	%p46, %r2, %r37;
	add.s32 	%r529, %r5, 3;
	setp.ge.s32 	%p47, %r529, %r38;
	or.pred  	%p48, %p46, %p47;
	@%p48 bra 	$L__BB0_13;
	mul.f32 	%f14, %f9, %f15;
	cvt.rni.s32.f32 	%r530, %f14;
	add.s32 	%r531, %r530, %r42;
	max.s32 	%r532, %r531, -128;
	min.s32 	%r533, %r532, 127;
	st.global.u8 	[%rd3+3], %r533;
$L__BB0_13:
	ret;
$L__BB0_14:
	cvt.s64.s32 	%rd9, %r534;
	add.s64 	%rd10, %rd2, %rd9;
	add.s64 	%rd4, %rd10, 1;
	setp.lt.s32 	%p8, %r535, %r39;
	and.pred  	%p9, %p4, %p8;
	mov.b16 	%rs23, 0;
	@%p9 bra 	$L__BB0_15;
	bra.uni 	$L__BB0_16;
$L__BB0_15:
	ld.global.u8 	%rs23, [%rd4+-1];
$L__BB0_16:
	setp.ge.s32 	%p10, %r2, %r37;
	st.shared.u8 	[%r7], %rs23;
	add.s32 	%r55, %r535, 1;
	setp.ge.s32 	%p11, %r55, %r39;
	mov.b16 	%rs24, 0;
	or.pred  	%p12, %p10, %p11;
	@%p12 bra 	$L__BB0_18;
	ld.global.u8 	%rs24, [%rd4];
$L__BB0_18:
	st.shared.u8 	[%r7+1], %rs24;
	add.s32 	%r56, %r535, 2;
	setp.ge.s32 	%p14, %r56, %r39;
	mov.b16 	%rs25, 0;
	or.pred  	%p15, %p10, %p14;
	@%p15 bra 	$L__BB0_20;
	ld.global.u8 	%rs25, [%rd4+1];
$L__BB0_20:
	st.shared.u8 	[%r7+2], %rs25;
	and.pred  	%p18, %p4, %p5;
	@%p18 bra 	$L__BB0_22;
	mov.b16 	%rs16, 0;
	st.shared.u8 	[%r7+3], %rs16;
	bra.uni 	$L__BB0_23;
$L__BB0_22:
	ld.global.u8 	%rs17, [%rd4+2];
	st.shared.u8 	[%r7+3], %rs17;
$L__BB0_23:
	setp.lt.s32 	%p19, %r9, %r38;
	setp.eq.s32 	%p20, %r8, 0;
	setp.lt.s32 	%p21, %r536, %r39;
	and.pred  	%p22, %p21, %p19;
	and.pred  	%p23, %p22, %p20;
	@%p23 bra 	$L__BB0_34;
	setp.lt.s32 	%p25, %r5, %r38;
	and.pred  	%p26, %p21, %p25;
	cvt.s64.s32 	%rd13, %r537;
	add.s64 	%rd5, %rd1, %rd13;
	mov.b16 	%rs26, 0;
	@%p26 bra 	$L__BB0_25;
	bra.uni 	$L__BB0_26;
$L__BB0_25:
	ld.global.u8 	%rs26, [%rd5];
$L__BB0_26:
	setp.ge.s32 	%p27, %r536, %r39;
	setp.ge.s32 	%p28, %r12, %r38;
	st.shared.u8 	[%r10], %rs26;
	mov.b16 	%rs27, 0;
	or.pred  	%p29, %p27, %p28;
	@%p29 bra 	$L__BB0_28;
	ld.global.u8 	%rs27, [%rd5+1];
$L__BB0_28:
	setp.ge.s32 	%p31, %r13, %r38;
	st.shared.u8 	[%r10+1], %rs27;
	mov.b16 	%rs28, 0;
	or.pred  	%p32, %p27, %p31;
	@%p32 bra 	$L__BB0_30;
	ld.global.u8 	%rs28, [%rd5+2];
$L__BB0_30:
	setp.lt.s32 	%p34, %r9, %r38;
	st.shared.u8 	[%r10+2], %rs28;
	and.pred  	%p35, %p21, %p34;
	@%p35 bra 	$L__BB0_32;
	mov.b16 	%rs21, 0;
	st.shared.u8 	[%r10+3], %rs21;
	bra.uni 	$L__BB0_33;
$L__BB0_32:
	ld.global.u8 	%rs22, [%rd5+3];
	st.shared.u8 	[%r10+3], %rs22;
$L__BB0_33:
	bar.sync 	0;
	ld.shared.s8 	%r69, [%r6];
	sub.s32 	%r70, %r69, %r40;
	ld.shared.s8 	%r71, [%r14];
	sub.s32 	%r72, %r71, %r41;
	mad.lo.s32 	%r73, %r72, %r70, %r542;
	ld.shared.s8 	%r74, [%r14+1];
	sub.s32 	%r75, %r74, %r41;
	mad.lo.s32 	%r76, %r75, %r70, %r541;
	ld.shared.s8 	%r77, [%r14+2];
	sub.s32 	%r78, %r77, %r41;
	mad.lo.s32 	%r79, %r78, %r70, %r540;
	ld.shared.s8 	%r80, [%r14+3];
	sub.s32 	%r81, %r80, %r41;
	mad.lo.s32 	%r82, %r81, %r70, %r539;
	ld.shared.s8 	%r83, [%r6+1];
	sub.s32 	%r84, %r83, %r40;
	ld.shared.s8 	%r85, [%r11+-960];
	sub.s32 	%r86, %r85, %r41;
	mad.lo.s32 	%r87, %r86, %r84, %r73;
	ld.shared.s8 	%r88, [%r11+-959];
	sub.s32 	%r89, %r88, %r41;
	mad.lo.s32 	%r90, %r89, %r84, %r76;
	ld.shared.s8 	%r91, [%r11+-958];
	sub.s32 	%r92, %r91, %r41;
	mad.lo.s32 	%r93, %r92, %r84, %r79;
	ld.shared.s8 	%r94, [%r11+-957];
	sub.s32 	%r95, %r94, %r41;
	mad.lo.s32 	%r96, %r95, %r84, %r82;
	ld.shared.s8 	%r97, [%r6+2];
	sub.s32 	%r98, %r97, %r40;
	ld.shared.s8 	%r99, [%r11+-928];
	sub.s32 	%r100, %r99, %r41;
	mad.lo.s32 	%r101, %r100, %r98, %r87;
	ld.shared.s8 	%r102, [%r11+-927];
	sub.s32 	%r103, %r102, %r41;
	mad.lo.s32 	%r104, %r103, %r98, %r90;
	ld.shared.s8 	%r105, [%r11+-926];
	sub.s32 	%r106, %r105, %r41;
	mad.lo.s32 	%r107, %r106, %r98, %r93;
	ld.shared.s8 	%r108, [%r11+-925];
	sub.s32 	%r109, %r108, %r41;
	mad.lo.s32 	%r110, %r109, %r98, %r96;
	ld.shared.s8 	%r111, [%r6+3];
	sub.s32 	%r112, %r111, %r40;
	ld.shared.s8 	%r113, [%r11+-896];
	sub.s32 	%r114, %r113, %r41;
	mad.lo.s32 	%r115, %r114, %r112, %r101;
	ld.shared.s8 	%r116, [%r11+-895];
	sub.s32 	%r117, %r116, %r41;
	mad.lo.s32 	%r118, %r117, %r112, %r104;
	ld.shared.s8 	%r119, [%r11+-894];
	sub.s32 	%r120, %r119, %r41;
	mad.lo.s32 	%r121, %r120, %r112, %r107;
	ld.shared.s8 	%r122, [%r11+-893];
	sub.s32 	%r123, %r122, %r41;
	mad.lo.s32 	%r124, %r123, %r112, %r110;
	ld.shared.s8 	%r125, [%r6+4];
	sub.s32 	%r126, %r125, %r40;
	ld.shared.s8 	%r127, [%r11+-864];
	sub.s32 	%r128, %r127, %r41;
	mad.lo.s32 	%r129, %r128, %r126, %r115;
	ld.shared.s8 	%r130, [%r11+-863];
	sub.s32 	%r131, %r130, %r41;
	mad.lo.s32 	%r132, %r131, %r126, %r118;
	ld.shared.s8 	%r133, [%r11+-862];
	sub.s32 	%r134, %r133, %r41;
	mad.lo.s32 	%r135, %r134, %r126, %r121;
	ld.shared.s8 	%r136, [%r11+-861];
	sub.s32 	%r137, %r136, %r41;
	mad.lo.s32 	%r138, %r137, %r126, %r124;
	ld.shared.s8 	%r139, [%r6+5];
	sub.s32 	%r140, %r139, %r40;
	ld.shared.s8 	%r141, [%r11+-832];
	sub.s32 	%r142, %r141, %r41;
	mad.lo.s32 	%r143, %r142, %r140, %r129;
	ld.shared.s8 	%r144, [%r11+-831];
	sub.s32 	%r145, %r144, %r41;
	mad.lo.s32 	%r146, %r145, %r140, %r132;
	ld.shared.s8 	%r147, [%r11+-830];
	sub.s32 	%r148, %r147, %r41;
	mad.lo.s32 	%r149, %r148, %r140, %r135;
	ld.shared.s8 	%r150, [%r11+-829];
	sub.s32 	%r151, %r150, %r41;
	mad.lo.s32 	%r152, %r151, %r140, %r138;
	ld.shared.s8 	%r153, [%r6+6];
	sub.s32 	%r154, %r153, %r40;
	ld.shared.s8 	%r155, [%r11+-800];
	sub.s32 	%r156, %r155, %r41;
	mad.lo.s32 	%r157, %r156, %r154, %r143;
	ld.shared.s8 	%r158, [%r11+-799];
	sub.s32 	%r159, %r158, %r41;
	mad.lo.s32 	%r160, %r159, %r154, %r146;
	ld.shared.s8 	%r161, [%r11+-798];
	sub.s32 	%r162, %r161, %r41;
	mad.lo.s32 	%r163, %r162, %r154, %r149;
	ld.shared.s8 	%r164, [%r11+-797];
	sub.s32 	%r165, %r164, %r41;
	mad.lo.s32 	%r166, %r165, %r154, %r152;
	ld.shared.s8 	%r167, [%r6+7];
	sub.s32 	%r168, %r167, %r40;
	ld.shared.s8 	%r169, [%r11+-768];
	sub.s32 	%r170, %r169, %r41;
	mad.lo.s32 	%r171, %r170, %r168, %r157;
	ld.shared.s8 	%r172, [%r11+-767];
	sub.s32 	%r173, %r172, %r41;
	mad.lo.s32 	%r174, %r173, %r168, %r160;
	ld.shared.s8 	%r175, [%r11+-766];
	sub.s32 	%r176, %r175, %r41;
	mad.lo.s32 	%r177, %r176, %r168, %r163;
	ld.shared.s8 	%r178, [%r11+-765];
	sub.s32 	%r179, %r178, %r41;
	mad.lo.s32 	%r180, %r179, %r168, %r166;
	ld.shared.s8 	%r181, [%r6+8];
	sub.s32 	%r182, %r181, %r40;
	ld.shared.s8 	%r183, [%r11+-736];
	sub.s32 	%r184, %r183, %r41;
	mad.lo.s32 	%r185, %r184, %r182, %r171;
	ld.shared.s8 	%r186, [%r11+-735];
	sub.s32 	%r187, %r186, %r41;
	mad.lo.s32 	%r188, %r187, %r182, %r174;
	ld.shared.s8 	%r189, [%r11+-734];
	sub.s32 	%r190, %r189, %r41;
	mad.lo.s32 	%r191, %r190, %r182, %r177;
	ld.shared.s8 	%r192, [%r11+-733];
	sub.s32 	%r193, %r192, %r41;
	mad.lo.s32 	%r194, %r193, %r182, %r180;
	ld.shared.s8 	%r195, [%r6+9];
	sub.s32 	%r196, %r195, %r40;
	ld.shared.s8 	%r197, [%r11+-704];
	sub.s32 	%r198, %r197, %r41;
	mad.lo.s32 	%r199, %r198, %r196, %r185;
	ld.shared.s8 	%r200, [%r11+-703];
	sub.s32 	%r201, %r200, %r41;
	mad.lo.s32 	%r202, %r201, %r196, %r188;
	ld.shared.s8 	%r203, [%r11+-702];
	sub.s32 	%r204, %r203, %r41;
	mad.lo.s32 	%r205, %r204, %r196, %r191;
	ld.shared.s8 	%r206, [%r11+-701];
	sub.s32 	%r207, %r206, %r41;
	mad.lo.s32 	%r208, %r207, %r196, %r194;
	ld.shared.s8 	%r209, [%r6+10];
	sub.s32 	%r210, %r209, %r40;
	ld.shared.s8 	%r211, [%r11+-672];
	sub.s32 	%r212, %r211, %r41;
	mad.lo.s32 	%r213, %r212, %r210, %r199;
	ld.shared.s8 	%r214, [%r11+-671];
	sub.s32 	%r215, %r214, %r41;
	mad.lo.s32 	%r216, %r215, %r210, %r202;
	ld.shared.s8 	%r217, [%r11+-670];
	sub.s32 	%r218, %r217, %r41;
	mad.lo.s32 	%r219, %r218, %r210, %r205;
	ld.shared.s8 	%r220, [%r11+-669];
	sub.s32 	%r221, %r220, %r41;
	mad.lo.s32 	%r222, %r221, %r210, %r208;
	ld.shared.s8 	%r223, [%r6+11];
	sub.s32 	%r224, %r223, %r40;
	ld.shared.s8 	%r225, [%r11+-640];
	sub.s32 	%r226, %r225, %r41;
	mad.lo.s32 	%r227, %r226, %r224, %r213;
	ld.shared.s8 	%r228, [%r11+-639];
	sub.s32 	%r229, %r228, %r41;
	mad.lo.s32 	%r230, %r229, %r224, %r216;
	ld.shared.s8 	%r231, [%r11+-638];
	sub.s32 	%r232, %r231, %r41;
	mad.lo.s32 	%r233, %r232, %r224, %r219;
	ld.shared.s8 	%r234, [%r11+-637];
	sub.s32 	%r235, %r234, %r41;
	mad.lo.s32 	%r236, %r235, %r224, %r222;
	ld.shared.s8 	%r237, [%r6+12];
	sub.s32 	%r238, %r237, %r40;
	ld.shared.s8 	%r239, [%r11+-608];
	sub.s32 	%r240, %r239, %r41;
	mad.lo.s32 	%r241, %r240, %r238, %r227;
	ld.shared.s8 	%r242, [%r11+-607];
	sub.s32 	%r243, %r242, %r41;
	mad.lo.s32 	%r244, %r243, %r238, %r230;
	ld.shared.s8 	%r245, [%r11+-606];
	sub.s32 	%r246, %r245, %r41;
	mad.lo.s32 	%r247, %r246, %r238, %r233;
	ld.shared.s8 	%r248, [%r11+-605];
	sub.s32 	%r249, %r248, %r41;
	mad.lo.s32 	%r250, %r249, %r238, %r236;
	ld.shared.s8 	%r251, [%r6+13];
	sub.s32 	%r252, %r251, %r40;
	ld.shared.s8 	%r253, [%r11+-576];
	sub.s32 	%r254, %r253, %r41;
	mad.lo.s32 	%r255, %r254, %r252, %r241;
	ld.shared.s8 	%r256, [%r11+-575];
	sub.s32 	%r257, %r256, %r41;
	mad.lo.s32 	%r258, %r257, %r252, %r244;
	ld.shared.s8 	%r259, [%r11+-574];
	sub.s32 	%r260, %r259, %r41;
	mad.lo.s32 	%r261, %r260, %r252, %r247;
	ld.shared.s8 	%r262, [%r11+-573];
	sub.s32 	%r263, %r262, %r41;
	mad.lo.s32 	%r264, %r263, %r252, %r250;
	ld.shared.s8 	%r265, [%r6+14];
	sub.s32 	%r266, %r265, %r40;
	ld.shared.s8 	%r267, [%r11+-544];
	sub.s32 	%r268, %r267, %r41;
	mad.lo.s32 	%r269, %r268, %r266, %r255;
	ld.shared.s8 	%r270, [%r11+-543];
	sub.s32 	%r271, %r270, %r41;
	mad.lo.s32 	%r272, %r271, %r266, %r258;
	ld.shared.s8 	%r273, [%r11+-542];
	sub.s32 	%r274, %r273, %r41;
	mad.lo.s32 	%r275, %r274, %r266, %r261;
	ld.shared.s8 	%r276, [%r11+-541];
	sub.s32 	%r277, %r276, %r41;
	mad.lo.s32 	%r278, %r277, %r266, %r264;
	ld.shared.s8 	%r279, [%r6+15];
	sub.s32 	%r280, %r279, %r40;
	ld.shared.s8 	%r281, [%r11+-512];
	sub.s32 	%r282, %r281, %r41;
	mad.lo.s32 	%r283, %r282, %r280, %r269;
	ld.shared.s8 	%r284, [%r11+-511];
	sub.s32 	%r285, %r284, %r41;
	mad.lo.s32 	%r286, %r285, %r280, %r272;
	ld.shared.s8 	%r287, [%r11+-510];
	sub.s32 	%r288, %r287, %r41;
	mad.lo.s32 	%r289, %r288, %r280, %r275;
	ld.shared.s8 	%r290, [%r11+-509];
	sub.s32 	%r291, %r290, %r41;
	mad.lo.s32 	%r292, %r291, %r280, %r278;
	ld.shared.s8 	%r293, [%r6+16];
	sub.s32 	%r294, %r293, %r40;
	ld.shared.s8 	%r295, [%r11+-480];
	sub.s32 	%r296, %r295, %r41;
	mad.lo.s32 	%r297, %r296, %r294, %r283;
	ld.shared.s8 	%r298, [%r11+-479];
	sub.s32 	%r299, %r298, %r41;
	mad.lo.s32 	%r300, %r299, %r294, %r286;
	ld.shared.s8 	%r301, [%r11+-478];
	sub.s32 	%r302, %r301, %r41;
	mad.lo.s32 	%r303, %r302, %r294, %r289;
	ld.shared.s8 	%r304, [%r11+-477];
	sub.s32 	%r305, %r304, %r41;
	mad.lo.s32 	%r306, %r305, %r294, %r292;
	ld.shared.s8 	%r307, [%r6+17];
	sub.s32 	%r308, %r307, %r40;
	ld.shared.s8 	%r309, [%r11+-448];
	sub.s32 	%r310, %r309, %r41;
	mad.lo.s32 	%r311, %r310, %r308, %r297;
	ld.shared.s8 	%r312, [%r11+-447];
	sub.s32 	%r313, %r312, %r41;
	mad.lo.s32 	%r314, %r313, %r308, %r300;
	ld.shared.s8 	%r315, [%r11+-446];
	sub.s32 	%r316, %r315, %r41;
	mad.lo.s32 	%r317, %r316, %r308, %r303;
	ld.shared.s8 	%r318, [%r11+-445];
	sub.s32 	%r319, %r318, %r41;
	mad.lo.s32 	%r320, %r319, %r308, %r306;
	ld.shared.s8 	%r321, [%r6+18];
	sub.s32 	%r322, %r321, %r40;
	ld.shared.s8 	%r323, [%r11+-416];
	sub.s32 	%r324, %r323, %r41;
	mad.lo.s32 	%r325, %r324, %r322, %r311;
	ld.shared.s8 	%r326, [%r11+-415];
	sub.s32 	%r327, %r326, %r41;
	mad.lo.s32 	%r328, %r327, %r322, %r314;
	ld.shared.s8 	%r329, [%r11+-414];
	sub.s32 	%r330, %r329, %r41;
	mad.lo.s32 	%r331, %r330, %r322, %r317;
	ld.shared.s8 	%r332, [%r11+-413];
	sub.s32 	%r333, %r332, %r41;
	mad.lo.s32 	%r334, %r333, %r322, %r320;
	ld.shared.s8 	%r335, [%r6+19];
	sub.s32 	%r336, %r335, %r40;
	ld.shared.s8 	%r337, [%r11+-384];
	sub.s32 	%r338, %r337, %r41;
	mad.lo.s32 	%r339, %r338, %r336, %r325;
	ld.shared.s8 	%r340, [%r11+-383];
	sub.s32 	%r341, %r340, %r41;
	mad.lo.s32 	%r342, %r341, %r336, %r328;
	ld.shared.s8 	%r343, [%r11+-382];
	sub.s32 	%r344, %r343, %r41;
	mad.lo.s32 	%r345, %r344, %r336, %r331;
	ld.shared.s8 	%r346, [%r11+-381];
	sub.s32 	%r347, %r346, %r41;
	mad.lo.s32 	%r348, %r347, %r336, %r334;
	ld.shared.s8 	%r349, [%r6+20];
	sub.s32 	%r350, %r349, %r40;
	ld.shared.s8 	%r351, [%r11+-352];
	sub.s32 	%r352, %r351, %r41;
	mad.lo.s32 	%r353, %r352, %r350, %r339;
	ld.shared.s8 	%r354, [%r11+-351];
	sub.s32 	%r355, %r354, %r41;
	mad.lo.s32 	%r356, %r355, %r350, %r342;
	ld.shared.s8 	%r357, [%r11+-350];
	sub.s32 	%r358, %r357, %r41;
	mad.lo.s32 	%r359, %r358, %r350, %r345;
	ld.shared.s8 	%r360, [%r11+-349];
	sub.s32 	%r361, %r360, %r41;
	mad.lo.s32 	%r362, %r361, %r350, %r348;
	ld.shared.s8 	%r363, [%r6+21];
	sub.s32 	%r364, %r363, %r40;
	ld.shared.s8 	%r365, [%r11+-320];
	sub.s32 	%r366, %r365, %r41;
	mad.lo.s32 	%r367, %r366, %r364, %r353;
	ld.shared.s8 	%r368, [%r11+-319];
	sub.s32 	%r369, %r368, %r41;
	mad.lo.s32 	%r370, %r369, %r364, %r356;
	ld.shared.s8 	%r371, [%r11+-318];
	sub.s32 	%r372, %r371, %r41;
	mad.lo.s32 	%r373, %r372, %r364, %r359;
	ld.shared.s8 	%r374, [%r11+-317];
	sub.s32 	%r375, %r374, %r41;
	mad.lo.s32 	%r376, %r375, %r364, %r362;
	ld.shared.s8 	%r377, [%r6+22];
	sub.s32 	%r378, %r377, %r40;
	ld.shared.s8 	%r379, [%r11+-288];
	sub.s32 	%r380, %r379, %r41;
	mad.lo.s32 	%r381, %r380, %r378, %r367;
	ld.shared.s8 	%r382, [%r11+-287];
	sub.s32 	%r383, %r382, %r41;
	mad.lo.s32 	%r384, %r383, %r378, %r370;
	ld.shared.s8 	%r385, [%r11+-286];
	sub.s32 	%r386, %r385, %r41;
	mad.lo.s32 	%r387, %r386, %r378, %r373;
	ld.shared.s8 	%r388, [%r11+-285];
	sub.s32 	%r389, %r388, %r41;
	mad.lo.s32 	%r390, %r389, %r378, %r376;
	ld.shared.s8 	%r391, [%r6+23];
	sub.s32 	%r392, %r391, %r40;
	ld.shared.s8 	%r393, [%r11+-256];
	sub.s32 	%r394, %r393, %r41;
	mad.lo.s32 	%r395, %r394, %r392, %r381;
	ld.shared.s8 	%r396, [%r11+-255];
	sub.s32 	%r397, %r396, %r41;
	mad.lo.s32 	%r398, %r397, %r392, %r384;
	ld.shared.s8 	%r399, [%r11+-254];
	sub.s32 	%r400, %r399, %r41;
	mad.lo.s32 	%r401, %r400, %r392, %r387;
	ld.shared.s8 	%r402, [%r11+-253];
	sub.s32 	%r403, %r402, %r41;
	mad.lo.s32 	%r404, %r403, %r392, %r390;
	ld.shared.s8 	%r405, [%r6+24];
	sub.s32 	%r406, %r405, %r40;
	ld.shared.s8 	%r407, [%r11+-224];
	sub.s32 	%r408, %r407, %r41;
	mad.lo.s32 	%r409, %r408, %r406, %r395;
	ld.shared.s8 	%r410, [%r11+-223];
	sub.s32 	%r411, %r410, %r41;
	mad.lo.s32 	%r412, %r411, %r406, %r398;
	ld.shared.s8 	%r413, [%r11+-222];
	sub.s32 	%r414, %r413, %r41;
	mad.lo.s32 	%r415, %r414, %r406, %r401;
	ld.shared.s8 	%r416, [%r11+-221];
	sub.s32 	%r417, %r416, %r41;
	mad.lo.s32 	%r418, %r417, %r406, %r404;
	ld.shared.s8 	%r419, [%r6+25];
	sub.s32 	%r420, %r419, %r40;
	ld.shared.s8 	%r421, [%r11+-192];
	sub.s32 	%r422, %r421, %r41;
	mad.lo.s32 	%r423, %r422, %r420, %r409;
	ld.shared.s8 	%r424, [%r11+-191];
	sub.s32 	%r425, %r424, %r41;
	mad.lo.s32 	%r426, %r425, %r420, %r412;
	ld.shared.s8 	%r427, [%r11+-190];
	sub.s32 	%r428, %r427, %r41;
	mad.lo.s32 	%r429, %r428, %r420, %r415;
	ld.shared.s8 	%r430, [%r11+-189];
	sub.s32 	%r431, %r430, %r41;
	mad.lo.s32 	%r432, %r431, %r420, %r418;
	ld.shared.s8 	%r433, [%r6+26];
	sub.s32 	%r434, %r433, %r40;
	ld.shared.s8 	%r435, [%r11+-160];
	sub.s32 	%r436, %r435, %r41;
	mad.lo.s32 	%r437, %r436, %r434, %r423;
	ld.shared.s8 	%r438, [%r11+-159];
	sub.s32 	%r439, %r438, %r41;
	mad.lo.s32 	%r440, %r439, %r434, %r426;
	ld.shared.s8 	%r441, [%r11+-158];
	sub.s32 	%r442, %r441, %r41;
	mad.lo.s32 	%r443, %r442, %r434, %r429;
	ld.shared.s8 	%r444, [%r11+-157];
	sub.s32 	%r445, %r444, %r41;
	mad.lo.s32 	%r446, %r445, %r434, %r432;
	ld.shared.s8 	%r447, [%r6+27];
	sub.s32 	%r448, %r447, %r40;
	ld.shared.s8 	%r449, [%r11+-128];
	sub.s32 	%r450, %r449, %r41;
	mad.lo.s32 	%r451, %r450, %r448, %r437;
	ld.shared.s8 	%r452, [%r11+-127];
	sub.s32 	%r453, %r452, %r41;
	mad.lo.s32 	%r454, %r453, %r448, %r440;
	ld.shared.s8 	%r455, [%r11+-126];
	sub.s32 	%r456, %r455, %r41;
	mad.lo.s32 	%r457, %r456, %r448, %r443;
	ld.shared.s8 	%r458, [%r11+-125];
	sub.s32 	%r459, %r458, %r41;
	mad.lo.s32 	%r460, %r459, %r448, %r446;
	ld.shared.s8 	%r461, [%r6+28];
	sub.s32 	%r462, %r461, %r40;
	ld.shared.s8 	%r463, [%r11+-96];
	sub.s32 	%r464, %r463, %r41;
	mad.lo.s32 	%r465, %r464, %r462, %r451;
	ld.shared.s8 	%r466, [%r11+-95];
	sub.s32 	%r467, %r466, %r41;
	mad.lo.s32 	%r468, %r467, %r462, %r454;
	ld.shared.s8 	%r469, [%r11+-94];
	sub.s32 	%r470, %r469, %r41;
	mad.lo.s32 	%r471, %r470, %r462, %r457;
	ld.shared.s8 	%r472, [%r11+-93];
	sub.s32 	%r473, %r472, %r41;
	mad.lo.s32 	%r474, %r473, %r462, %r460;
	ld.shared.s8 	%r475, [%r6+29];
	sub.s32 	%r476, %r475, %r40;
	ld.shared.s8 	%r477, [%r11+-64];
	sub.s32 	%r478, %r477, %r41;
	mad.lo.s32 	%r479, %r478, %r476, %r465;
	ld.shared.s8 	%r480, [%r11+-63];
	sub.s32 	%r481, %r480, %r41;
	mad.lo.s32 	%r482, %r481, %r476, %r468;
	ld.shared.s8 	%r483, [%r11+-62];
	sub.s32 	%r484, %r483, %r41;
	mad.lo.s32 	%r485, %r484, %r476, %r471;
	ld.shared.s8 	%r486, [%r11+-61];
	sub.s32 	%r487, %r486, %r41;
	mad.lo.s32 	%r488, %r487, %r476, %r474;
	ld.shared.s8 	%r489, [%r6+30];
	sub.s32 	%r490, %r489, %r40;
	ld.shared.s8 	%r491, [%r11+-32];
	sub.s32 	%r492, %r491, %r41;
	mad.lo.s32 	%r493, %r492, %r490, %r479;
	ld.shared.s8 	%r494, [%r11+-31];
	sub.s32 	%r495, %r494, %r41;
	mad.lo.s32 	%r496, %r495, %r490, %r482;
	ld.shared.s8 	%r497, [%r11+-30];
	sub.s32 	%r498, %r497, %r41;
	mad.lo.s32 	%r499, %r498, %r490, %r485;
	ld.shared.s8 	%r500, [%r11+-29];
	sub.s32 	%r501, %r500, %r41;
	mad.lo.s32 	%r502, %r501, %r490, %r488;
	ld.shared.s8 	%r503, [%r6+31];
	sub.s32 	%r504, %r503, %r40;
	ld.shared.s8 	%r505, [%r11];
	sub.s32 	%r506, %r505, %r41;
	mad.lo.s32 	%r542, %r506, %r504, %r493;
	ld.shared.s8 	%r507, [%r11+1];
	sub.s32 	%r508, %r507, %r41;
	mad.lo.s32 	%r541, %r508, %r504, %r496;
	ld.shared.s8 	%r509, [%r11+2];
	sub.s32 	%r510, %r509, %r41;
	mad.lo.s32 	%r540, %r510, %r504, %r499;
	ld.shared.s8 	%r511, [%r11+3];
	sub.s32 	%r512, %r511, %r41;
	mad.lo.s32 	%r539, %r512, %r504, %r502;
	bar.sync 	0;
	add.s32 	%r538, %r22, 32;
	add.s32 	%r513, %r22, 31;
	add.s32 	%r537, %r537, %r16;
	add.s32 	%r536, %r536, 32;
	add.s32 	%r535, %r535, 32;
	add.s32 	%r534, %r534, 32;
	setp.lt.s32 	%p36, %r513, %r39;
	@%p36 bra 	$L__BB0_2;
	bra.uni 	$L__BB0_4;
$L__BB0_34:
	shr.s32 	%r63, %r537, 2;
	mul.wide.s32 	%rd14, %r63, 4;
	add.s64 	%rd15, %rd1, %rd14;
	ld.global.u32 	%r64, [%rd15];
	bfe.u32 	%r65, %r64, 0, 8;
	bfe.u32 	%r66, %r64, 8, 8;
	bfe.u32 	%r67, %r64, 16, 8;
	bfe.u32 	%r68, %r64, 24, 8;
	st.shared.u8 	[%r10], %r65;
	st.shared.u8 	[%r10+1], %r66;
	st.shared.u8 	[%r10+2], %r67;
	st.shared.u8 	[%r10+3], %r68;
	bra.uni 	$L__BB0_33;

}


// ===== COMPILED SASS (sm_100) =====

	.target	sm_100

	.elftype	@"ET_EXEC"


//--------------------- .note.nv.tkinfo           --------------------------
	.section	.note.nv.tkinfo,"",@"SHT_NOTE"
	.sectionflags	@"SHF_NOTE_NV_TKINFO"
	.tkinfo
        /*0018*/ 	.word	0x00000002
        /*0030*/ 	.string	""
        /*0030*/ 	.string	"ptxas"
        /*0030*/ 	.string	"Cuda compilation tools, release 13.0, V13.0.88"
        /*0030*/ 	.string	"Build cuda_13.0.r13.0/compiler.36424714_0"
        /*0030*/ 	.string	"-arch sm_100 -m 64 "



//--------------------- .note.nv.cuinfo           --------------------------
	.section	.note.nv.cuinfo,"",@"SHT_NOTE"
	.sectionflags	@"SHF_NOTE_NV_CUINFO"
        /*0018*/ 	.short	0x0002
        /*001a*/ 	.short	0x0064
        /*001c*/ 	.short	0x0082
	.zero		2


//--------------------- .nv.info                  --------------------------
	.section	.nv.info,"",@"SHT_CUDA_INFO"
	.align	4


	//----- nvinfo : EIATTR_REGCOUNT
	.align		4
        /*0000*/ 	.byte	0x04, 0x2f
        /*0002*/ 	.short	(.L_1 - .L_0)
	.align		4
.L_0:
        /*0004*/ 	.word	index@(_Z6matmulPKaS0_Paiiifiii)
        /*0008*/ 	.word	0x00000020


	//----- nvinfo : EIATTR_FRAME_SIZE
	.align		4
.L_1:
        /*000c*/ 	.byte	0x04, 0x11
        /*000e*/ 	.short	(.L_3 - .L_2)
	.align		4
.L_2:
        /*0010*/ 	.word	index@(_Z6matmulPKaS0_Paiiifiii)
        /*0014*/ 	.word	0x00000000


	//----- nvinfo : EIATTR_MIN_STACK_SIZE
	.align		4
.L_3:
        /*0018*/ 	.byte	0x04, 0x12
        /*001a*/ 	.short	(.L_5 - .L_4)
	.align		4
.L_4:
        /*001c*/ 	.word	index@(_Z6matmulPKaS0_Paiiifiii)
        /*0020*/ 	.word	0x00000000
.L_5:


//--------------------- .nv.compat                --------------------------
	.section	.nv.compat,"",@"SHT_CUDA_COMPAT_INFO"
	.align	4
        /*0000*/ 	.byte	0x02, 0x09, 0x00, 0x00, 0x02, 0x02, 0x01, 0x00, 0x02, 0x05, 0x05, 0x00, 0x03, 0x07, 0x01, 0x01
        /*0010*/ 	.byte	0x02, 0x03, 0x00, 0x00, 0x02, 0x06, 0x01, 0x00, 0x04, 0x0b, 0x08, 0x00, 0x09, 0x00, 0x00, 0x00
        /*0020*/ 	.byte	0x00, 0x00, 0x00, 0x00


//--------------------- .nv.info._Z6matmulPKaS0_Paiiifiii --------------------------
	.section	.nv.info._Z6matmulPKaS0_Paiiifiii,"",@"SHT_CUDA_INFO"
	.sectionflags	@""
	.align	4


	//----- nvinfo : EIATTR_CUDA_API_VERSION
	.align		4
        /*0000*/ 	.byte	0x04, 0x37
        /*0002*/ 	.short	(.L_7 - .L_6)
.L_6:
        /*0004*/ 	.word	0x00000082


	//----- nvinfo : EIATTR_KPARAM_INFO
	.align		4
.L_7:
        /*0008*/ 	.byte	0x04, 0x17
        /*000a*/ 	.short	(.L_9 - .L_8)
.L_8:
        /*000c*/ 	.word	0x00000000
        /*0010*/ 	.short	0x0009
        /*0012*/ 	.short	0x0030
        /*0014*/ 	.byte	0x00, 0xf0, 0x11, 0x00


	//----- nvinfo : EIATTR_KPARAM_INFO
	.align		4
.L_9:
        /*0018*/ 	.byte	0x04, 0x17
        /*001a*/ 	.short	(.L_11 - .L_10)
.L_10:
        /*001c*/ 	.word	0x00000000
        /*0020*/ 	.short	0x0008
        /*0022*/ 	.short	0x002c
        /*0024*/ 	.byte	0x00, 0xf0, 0x11, 0x00


	//----- nvinfo : EIATTR_KPARAM_INFO
	.align		4
.L_11:
        /*0028*/ 	.byte	0x04, 0x17
        /*002a*/ 	.short	(.L_13 - .L_12)
.L_12:
        /*002c*/ 	.word	0x00000000
        /*0030*/ 	.short	0x0007
        /*0032*/ 	.short	0x0028
        /*0034*/ 	.byte	0x00, 0xf0, 0x11, 0x00


	//----- nvinfo : EIATTR_KPARAM_INFO
	.align		4
.L_13:
        /*0038*/ 	.byte	0x04, 0x17
        /*003a*/ 	.short	(.L_15 - .L_14)
.L_14:
        /*003c*/ 	.word	0x00000000
        /*0040*/ 	.short	0x0006
        /*0042*/ 	.short	0x0024
        /*0044*/ 	.byte	0x00, 0xf0, 0x11, 0x00


	//----- nvinfo : EIATTR_KPARAM_INFO
	.align		4
.L_15:
        /*0048*/ 	.byte	0x04, 0x17
        /*004a*/ 	.short	(.L_17 - .L_16)
.L_16:
        /*004c*/ 	.word	0x00000000
        /*0050*/ 	.short	0x0005
        /*0052*/ 	.short	0x0020
        /*0054*/ 	.byte	0x00, 0xf0, 0x11, 0x00


	//----- nvinfo : EIATTR_KPARAM_INFO
	.align		4
.L_17:
        /*0058*/ 	.byte	0x04, 0x17
        /*005a*/ 	.short	(.L_19 - .L_18)
.L_18:
        /*005c*/ 	.word	0x00000000
        /*0060*/ 	.short	0x0004
        /*0062*/ 	.short	0x001c
        /*0064*/ 	.byte	0x00, 0xf0, 0x11, 0x00


	//----- nvinfo : EIATTR_KPARAM_INFO
	.align		4
.L_19:
        /*0068*/ 	.byte	0x04, 0x17
        /*006a*/ 	.short	(.L_21 - .L_20)
.L_20:
        /*006c*/ 	.word	0x00000000
        /*0070*/ 	.short	0x0003
        /*0072*/ 	.short	0x0018
        /*0074*/ 	.byte	0x00, 0xf0, 0x11, 0x00


	//----- nvinfo : EIATTR_KPARAM_INFO
	.align		4
.L_21:
        /*0078*/ 	.byte	0x04, 0x17
        /*007a*/ 	.short	(.L_23 - .L_22)
.L_22:
        /*007c*/ 	.word	0x00000000
        /*0080*/ 	.short	0x0002
        /*0082*/ 	.short	0x0010
        /*0084*/ 	.byte	0x00, 0xf5, 0x21, 0x00


	//----- nvinfo : EIATTR_KPARAM_INFO
	.align		4
.L_23:
        /*0088*/ 	.byte	0x04, 0x17
        /*008a*/ 	.short	(.L_25 - .L_24)
.L_24:
        /*008c*/ 	.word	0x00000000
        /*0090*/ 	.short	0x0001
        /*0092*/ 	.short	0x0008
        /*0094*/ 	.byte	0x00, 0xf5, 0x21, 0x00


	//----- nvinfo : EIATTR_KPARAM_INFO
	.align		4
.L_25:
        /*0098*/ 	.byte	0x04, 0x17
        /*009a*/ 	.short	(.L_27 - .L_26)
.L_26:
        /*009c*/ 	.word	0x00000000
        /*00a0*/ 	.short	0x0000
        /*00a2*/ 	.short	0x0000
        /*00a4*/ 	.byte	0x00, 0xf5, 0x21, 0x00


	//----- nvinfo : EIATTR_SPARSE_MMA_MASK
	.align		4
.L_27:
        /*00a8*/ 	.byte	0x03, 0x50
        /*00aa*/ 	.short	0x0000


	//----- nvinfo : EIATTR_MAXREG_COUNT
	.align		4
        /*00ac*/ 	.byte	0x03, 0x1b
        /*00ae*/ 	.short	0x00ff


	//----- nvinfo : EIATTR_NUM_BARRIERS
	.align		4
        /*00b0*/ 	.byte	0x02, 0x4c
        /*00b2*/ 	.byte	0x01
	.zero		1


	//----- nvinfo : EIATTR_MERCURY_ISA_VERSION
	.align		4
        /*00b4*/ 	.byte	0x03, 0x5f
        /*00b6*/ 	.short	0x0101


	//----- nvinfo : EIATTR_VRC_CTA_INIT_COUNT
	.align		4
        /*00b8*/ 	.byte	0x02, 0x4a
	.zero		1
	.zero		1


	//----- nvinfo : EIATTR_EXIT_INSTR_OFFSETS
	.align		4
        /*00bc*/ 	.byte	0x04, 0x1c
        /*00be*/ 	.short	(.L_29 - .L_28)


	//   ....[0]....
.L_28:
        /*00c0*/ 	.word	0x000026f0


	//   ....[1]....
        /*00c4*/ 	.word	0x00002770


	//----- nvinfo : EIATTR_CRS_STACK_SIZE
	.align		4
.L_29:
        /*00c8*/ 	.byte	0x04, 0x1e
        /*00ca*/ 	.short	(.L_31 - .L_30)
.L_30:
        /*00cc*/ 	.word	0x00000000


	//----- nvinfo : EIATTR_CBANK_PARAM_SIZE
	.align		4
.L_31:
        /*00d0*/ 	.byte	0x03, 0x19
        /*00d2*/ 	.short	0x0034


	//----- nvinfo : EIATTR_PARAM_CBANK
	.align		4
        /*00d4*/ 	.byte	0x04, 0x0a
        /*00d6*/ 	.short	(.L_33 - .L_32)
	.align		4
.L_32:
        /*00d8*/ 	.word	index@(.nv.constant0._Z6matmulPKaS0_Paiiifiii)
        /*00dc*/ 	.short	0x0380
        /*00de*/ 	.short	0x0034


	//----- nvinfo : EIATTR_SW_WAR
	.align		4
.L_33:
        /*00e0*/ 	.byte	0x04, 0x36
        /*00e2*/ 	.short	(.L_35 - .L_34)
.L_34:
        /*00e4*/ 	.word	0x00000008
.L_35:


//--------------------- .nv.callgraph             --------------------------
	.section	.nv.callgraph,"",@"SHT_CUDA_CALLGRAPH"
	.align	4
	.sectionentsize	8
	.align		4
        /*0000*/ 	.word	0x00000000
	.align		4
        /*0004*/ 	.word	0xffffffff
	.align		4
        /*0008*/ 	.word	0x00000000
	.align		4
        /*000c*/ 	.word	0xfffffffe
	.align		4
        /*0010*/ 	.word	0x00000000
	.align		4
        /*0014*/ 	.word	0xfffffffd
	.align		4
        /*0018*/ 	.word	0x00000000
	.align		4
        /*001c*/ 	.word	0xfffffffc


//--------------------- .text._Z6matmulPKaS0_Paiiifiii --------------------------
	.section	.text._Z6matmulPKaS0_Paiiifiii,"ax",@progbits
	.align	128
        .global         _Z6matmulPKaS0_Paiiifiii
        .type           _Z6matmulPKaS0_Paiiifiii,@function
        .size           _Z6matmulPKaS0_Paiiifiii,(.L_x_9 - _Z6matmulPKaS0_Paiiifiii)
        .other          _Z6matmulPKaS0_Paiiifiii,@"STO_CUDA_ENTRY STV_DEFAULT"
_Z6matmulPKaS0_Paiiifiii:
.text._Z6matmulPKaS0_Paiiifiii:
[----:B------:R-:W-:Y:S01]  /*0000*/  LDC R1, c[0x0][0x37c] ;  /* 0x0000df00ff017b82 */ /* 0x000fe20000000800 */
[----:B------:R-:W0:Y:S07]  /*0010*/  S2R R4, SR_TID.X ;  /* 0x0000000000047919 */ /* 0x000e2e0000002100 */
[----:B------:R-:W1:Y:S01]  /*0020*/  LDC R16, c[0x0][0x3a0] ;  /* 0x0000e800ff107b82 */ /* 0x000e620000000800 */
[----:B------:R-:W2:Y:S01]  /*0030*/  LDCU.64 UR8, c[0x0][0x358] ;  /* 0x00006b00ff0877ac */ /* 0x000ea20008000a00 */
[----:B------:R-:W-:Y:S01]  /*0040*/  HFMA2 R7, -RZ, RZ, 0, 0 ;  /* 0x00000000ff077431 */ /* 0x000fe200000001ff */
[----:B------:R-:W3:Y:S01]  /*0050*/  S2R R3, SR_CTAID.Y ;  /* 0x0000000000037919 */ /* 0x000ee20000002600 */
[----:B------:R-:W-:Y:S01]  /*0060*/  HFMA2 R11, -RZ, RZ, 0, 0 ;  /* 0x00000000ff0b7431 */ /* 0x000fe200000001ff */
[----:B------:R-:W-:Y:S01]  /*0070*/  MOV R9, RZ ;  /* 0x000000ff00097202 */ /* 0x000fe20000000f00 */
[----:B------:R-:W3:Y:S02]  /*0080*/  S2R R2, SR_TID.Y ;  /* 0x0000000000027919 */ /* 0x000ee40000002200 */
[----:B------:R-:W4:Y:S01]  /*0090*/  S2UR UR4, SR_CTAID.X ;  /* 0x00000000000479c3 */ /* 0x000f220000002500 */
[----:B------:R-:W-:-:S02]  /*00a0*/  MOV R12, RZ ;  /* 0x000000ff000c7202 */ /* 0x000fc40000000f00 */
[----:B-1----:R-:W-:Y:S01]  /*00b0*/  ISETP.GE.AND P0, PT, R16, 0x1, PT ;  /* 0x000000011000780c */ /* 0x002fe20003f06270 */
[----:B0-----:R-:W-:Y:S01]  /*00c0*/  IMAD.SHL.U32 R4, R4, 0x4, RZ ;  /* 0x0000000404047824 */ /* 0x001fe200078e00ff */
[----:B----4-:R-:W-:-:S06]  /*00d0*/  USHF.L.U32 UR4, UR4, 0x5, URZ ;  /* 0x0000000504047899 */ /* 0x010fcc00080006ff */
[----:B------:R-:W-:Y:S01]  /*00e0*/  IADD3 R0, PT, PT, R4, UR4, RZ ;  /* 0x0000000404007c10 */ /* 0x000fe2000fffe0ff */
[----:B---3--:R-:W-:-:S04]  /*00f0*/  IMAD R3, R3, 0x20, R2 ;  /* 0x0000002003037824 */ /* 0x008fc800078e0202 */
[----:B--2---:R-:W-:Y:S05]  /*0100*/  @!P0 BRA `(.L_x_0) ;  /* 0x0000002000e88947 */ /* 0x004fea0003800000 */
[----:B------:R-:W0:Y:S01]  /*0110*/  LDC.64 R14, c[0x0][0x398] ;  /* 0x0000e600ff0e7b82 */ /* 0x000e220000000a00 */
[----:B------:R-:W-:Y:S01]  /*0120*/  UMOV UR5, 0x400 ;  /* 0x0000040000057882 */ /* 0x000fe20000000000 */
[----:B------:R-:W-:Y:S01]  /*0130*/  LOP3.LUT P0, RZ, R16, 0x3, RZ, 0xc0, !PT ;  /* 0x0000000310ff7812 */ /* 0x000fe2000780c0ff */
[C---:B------:R-:W-:Y:S01]  /*0140*/  VIADD R8, R0.reuse, 0x1 ;  /* 0x0000000100087836 */ /* 0x040fe20000000000 */
[C---:B------:R-:W-:Y:S01]  /*0150*/  IADD3 R6, PT, PT, R0.reuse, 0x3, RZ ;  /* 0x0000000300067810 */ /* 0x040fe20007ffe0ff */
[----:B------:R-:W-:Y:S01]  /*0160*/  IMAD.MOV.U32 R9, RZ, RZ, RZ ;  /* 0x000000ffff097224 */ /* 0x000fe200078e00ff */
[----:B------:R-:W-:Y:S01]  /*0170*/  IADD3 R10, PT, PT, R0, 0x2, RZ ;  /* 0x00000002000a7810 */ /* 0x000fe20007ffe0ff */
[----:B------:R-:W-:Y:S01]  /*0180*/  IMAD R16, R3, R16, R4 ;  /* 0x0000001003107224 */ /* 0x000fe200078e0204 */
[----:B------:R-:W1:Y:S01]  /*0190*/  S2UR UR6, SR_CgaCtaId ;  /* 0x00000000000679c3 */ /* 0x000e620000008800 */
[----:B------:R-:W-:Y:S01]  /*01a0*/  MOV R7, RZ ;  /* 0x000000ff00077202 */ /* 0x000fe20000000f00 */
[----:B------:R-:W2:Y:S01]  /*01b0*/  LDCU UR7, c[0x0][0x3a0] ;  /* 0x00007400ff0777ac */ /* 0x000ea20008000800 */
[----:B------:R-:W-:-:S02]  /*01c0*/  MOV R11, RZ ;  /* 0x000000ff000b7202 */ /* 0x000fc40000000f00 */
[----:B------:R-:W-:Y:S01]  /*01d0*/  MOV R12, RZ ;  /* 0x000000ff000c7202 */ /* 0x000fe20000000f00 */
[----:B------:R-:W3:Y:S02]  /*01e0*/  LDCU UR16, c[0x0][0x398] ;  /* 0x00007300ff1077ac */ /* 0x000ee40008000800 */
[----:B------:R-:W4:Y:S01]  /*01f0*/  LDC R5, c[0x0][0x39c] ;  /* 0x0000e700ff057b82 */ /* 0x000f220000000800 */
[----:B------:R-:W0:Y:S01]  /*0200*/  LDCU.64 UR10, c[0x0][0x380] ;  /* 0x00007000ff0a77ac */ /* 0x000e220008000a00 */
[----:B------:R-:W0:Y:S02]  /*0210*/  LDCU.64 UR12, c[0x0][0x388] ;  /* 0x00007100ff0c77ac */ /* 0x000e240008000a00 */
[----:B0-----:R-:W-:Y:S01]  /*0220*/  IMAD R15, R2, R15, UR4 ;  /* 0x00000004020f7e24 */ /* 0x001fe2000f8e020f */
[CC--:B------:R-:W-:Y:S01]  /*0230*/  ISETP.GE.AND P3, PT, R3.reuse, R14.reuse, PT ;  /* 0x0000000e0300720c */ /* 0x0c0fe20003f66270 */
[----:B------:R-:W-:Y:S01]  /*0240*/  UIADD3 UR4, UPT, UPT, UR5, 0x400, URZ ;  /* 0x0000040005047890 */ /* 0x000fe2000fffe0ff */
[----:B------:R-:W-:Y:S01]  /*0250*/  ISETP.LT.AND P0, PT, R3, R14, !P0 ;  /* 0x0000000e0300720c */ /* 0x000fe20004701270 */
[----:B------:R-:W0:Y:S01]  /*0260*/  LDCU.64 UR14, c[0x0][0x3a8] ;  /* 0x00007500ff0e77ac */ /* 0x000e220008000a00 */
[----:B------:R-:W-:Y:S01]  /*0270*/  IADD3 R18, PT, PT, R4, R15, RZ ;  /* 0x0000000f04127210 */ /* 0x000fe20007ffe0ff */
[----:B-1----:R-:W-:-:S02]  /*0280*/  ULEA UR5, UR6, UR5, 0x18 ;  /* 0x0000000506057291 */ /* 0x002fc4000f8ec0ff */
[----:B------:R-:W-:-:S04]  /*0290*/  ULEA UR4, UR6, UR4, 0x18 ;  /* 0x0000000406047291 */ /* 0x000fc8000f8ec0ff */
[----:B------:R-:W-:Y:S02]  /*02a0*/  LEA R13, R2, UR5, 0x5 ;  /* 0x00000005020d7c11 */ /* 0x000fe4000f8e28ff */
[C---:B------:R-:W-:Y:S01]  /*02b0*/  VIADD R17, R4.reuse, UR4 ;  /* 0x0000000404117c36 */ /* 0x040fe20008000000 */
[----:B------:R-:W-:Y:S01]  /*02c0*/  UMOV UR4, 0x1 ;  /* 0x0000000100047882 */ /* 0x000fe20000000000 */
[----:B------:R-:W-:Y:S02]  /*02d0*/  IADD3 R19, PT, PT, R4, R13, RZ ;  /* 0x0000000d04137210 */ /* 0x000fe40007ffe0ff */
[----:B--234-:R-:W-:-:S07]  /*02e0*/  IMAD R20, R2, 0x20, R17 ;  /* 0x0000002002147824 */ /* 0x01cfce00078e0211 */
.L_x_7:
[----:B------:R-:W-:Y:S01]  /*02f0*/  IADD3 R14, PT, PT, R4, 0x3, RZ ;  /* 0x00000003040e7810 */ /* 0x000fe20007ffe0ff */
[----:B------:R-:W-:Y:S03]  /*0300*/  BSSY.RECONVERGENT B0, `(.L_x_1) ;  /* 0x0000026000007945 */ /* 0x000fe60003800200 */
[C---:B------:R-:W-:Y:S02]  /*0310*/  ISETP.LT.AND P2, PT, R14.reuse, UR7, PT ;  /* 0x000000070e007c0c */ /* 0x040fe4000bf41270 */
[----:B------:R-:W-:-:S11]  /*0320*/  ISETP.GE.AND P1, PT, R14, UR7, PT ;  /* 0x000000070e007c0c */ /* 0x000fd6000bf26270 */
[----:B------:R-:W-:Y:S05]  /*0330*/  @P0 BRA P2, `(.L_x_2) ;  /* 0x0000000000580947 */ /* 0x000fea0001000000 */
[----:B------:R-:W-:Y:S01]  /*0340*/  ISETP.GE.AND P2, PT, R3, UR16, PT ;  /* 0x0000001003007c0c */ /* 0x000fe2000bf46270 */
[C---:B------:R-:W-:Y:S01]  /*0350*/  VIADD R15, R4.reuse, 0x2 ;  /* 0x00000002040f7836 */ /* 0x040fe20000000000 */
[C---:B------:R-:W-:Y:S02]  /*0360*/  IADD3 R14, PT, PT, R4.reuse, 0x1, RZ ;  /* 0x00000001040e7810 */ /* 0x040fe40007ffe0ff */
[----:B------:R-:W-:Y:S02]  /*0370*/  ISETP.LT.AND P5, PT, R4, UR7, !P3 ;  /* 0x0000000704007c0c */ /* 0x000fe4000dfa1270 */
[----:B------:R-:W-:Y:S02]  /*0380*/  ISETP.GE.OR P4, PT, R14, UR7, P2 ;  /* 0x000000070e007c0c */ /* 0x000fe40009786670 */
[----:B------:R-:W-:Y:S02]  /*0390*/  ISETP.GE.OR P2, PT, R15, UR7, P2 ;  /* 0x000000070f007c0c */ /* 0x000fe40009746670 */
[----:B------:R-:W-:-:S02]  /*03a0*/  ISETP.LT.AND P1, PT, R3, UR16, !P1 ;  /* 0x0000001003007c0c */ /* 0x000fc4000cf21270 */
[C---:B------:R-:W-:Y:S02]  /*03b0*/  IADD3 R14, P6, PT, R16.reuse, UR10, RZ ;  /* 0x0000000a100e7c10 */ /* 0x040fe4000ffde0ff */
[----:B------:R-:W-:Y:S02]  /*03c0*/  PRMT R22, RZ, 0x7610, R22 ;  /* 0x00007610ff167816 */ /* 0x000fe40000000016 */
[----:B------:R-:W-:Y:S02]  /*03d0*/  PRMT R24, RZ, 0x7610, R24 ;  /* 0x00007610ff187816 */ /* 0x000fe40000000018 */
[----:B------:R-:W-:Y:S02]  /*03e0*/  PRMT R26, RZ, 0x7610, R26 ;  /* 0x00007610ff1a7816 */ /* 0x000fe4000000001a */
[----:B------:R-:W-:-:S05]  /*03f0*/  LEA.HI.X.SX32 R15, R16, UR11, 0x1, P6 ;  /* 0x0000000b100f7c11 */ /* 0x000fca000b0f0eff */
[----:B------:R-:W2:Y:S04]  /*0400*/  @P5 LDG.E.U8 R22, desc[UR8][R14.64] ;  /* 0x000000080e165981 */ /* 0x000ea8000c1e1100 */
[----:B------:R-:W3:Y:S04]  /*0410*/  @!P4 LDG.E.U8 R24, desc[UR8][R14.64+0x1] ;  /* 0x000001080e18c981 */ /* 0x000ee8000c1e1100 */
[----:B------:R-:W4:Y:S04]  /*0420*/  @!P2 LDG.E.U8 R26, desc[UR8][R14.64+0x2] ;  /* 0x000002080e1aa981 */ /* 0x000f28000c1e1100 */
[----:B------:R-:W5:Y:S04]  /*0430*/  @P1 LDG.E.U8 R28, desc[UR8][R14.64+0x3] ;  /* 0x000003080e1c1981 */ /* 0x000f68000c1e1100 */
[----:B------:R1:W-:Y:S04]  /*0440*/  @!P1 STS.U8 [R19+0x3], RZ ;  /* 0x000003ff13009388 */ /* 0x0003e80000000000 */
[----:B--2---:R1:W-:Y:S04]  /*0450*/  STS.U8 [R19], R22 ;  /* 0x0000001613007388 */ /* 0x0043e80000000000 */
[----:B---3--:R1:W-:Y:S04]  /*0460*/  STS.U8 [R19+0x1], R24 ;  /* 0x0000011813007388 */ /* 0x0083e80000000000 */
[----:B----4-:R1:W-:Y:S04]  /*0470*/  STS.U8 [R19+0x2], R26 ;  /* 0x0000021a13007388 */ /* 0x0103e80000000000 */
[----:B-----5:R1:W-:Y:S01]  /*0480*/  @P1 STS.U8 [R19+0x3], R28 ;  /* 0x0000031c13001388 */ /* 0x0203e20000000000 */
[----:B------:R-:W-:Y:S05]  /*0490*/  BRA `(.L_x_3) ;  /* 0x0000000000307947 */ /* 0x000fea0003800000 */
.L_x_2:
[----:B------:R-:W1:Y:S01]  /*04a0*/  LDC.64 R14, c[0x0][0x380] ;  /* 0x0000e000ff0e7b82 */ /* 0x000e620000000a00 */
[----:B------:R-:W-:-:S05]  /*04b0*/  SHF.R.S32.HI R21, RZ, 0x2, R16 ;  /* 0x00000002ff157819 */ /* 0x000fca0000011410 */
[----:B-1----:R-:W-:-:S06]  /*04c0*/  IMAD.WIDE R14, R21, 0x4, R14 ;  /* 0x00000004150e7825 */ /* 0x002fcc00078e020e */
[----:B------:R-:W2:Y:S02]  /*04d0*/  LDG.E R14, desc[UR8][R14.64] ;  /* 0x000000080e0e7981 */ /* 0x000ea4000c1e1900 */
[C---:B--2---:R-:W-:Y:S02]  /*04e0*/  PRMT R22, R14.reuse, 0x7770, RZ ;  /* 0x000077700e167816 */ /* 0x044fe400000000ff */
[C---:B------:R-:W-:Y:S02]  /*04f0*/  PRMT R24, R14.reuse, 0x7771, RZ ;  /* 0x000077710e187816 */ /* 0x040fe400000000ff */
[C---:B------:R-:W-:Y:S01]  /*0500*/  PRMT R26, R14.reuse, 0x7772, RZ ;  /* 0x000077720e1a7816 */ /* 0x040fe200000000ff */
[----:B------:R2:W-:Y:S01]  /*0510*/  STS.U8 [R19], R22 ;  /* 0x0000001613007388 */ /* 0x0005e20000000000 */
[----:B------:R-:W-:-:S03]  /*0520*/  PRMT R28, R14, 0x7773, RZ ;  /* 0x000077730e1c7816 */ /* 0x000fc600000000ff */
[----:B------:R2:W-:Y:S04]  /*0530*/  STS.U8 [R19+0x1], R24 ;  /* 0x0000011813007388 */ /* 0x0005e80000000000 */
[----:B------:R2:W-:Y:S04]  /*0540*/  STS.U8 [R19+0x2], R26 ;  /* 0x0000021a13007388 */ /* 0x0005e80000000000 */
[----:B------:R2:W-:Y:S02]  /*0550*/  STS.U8 [R19+0x3], R28 ;  /* 0x0000031c13007388 */ /* 0x0005e40000000000 */
.L_x_3:
[----:B0-----:R-:W-:Y:S05]  /*0560*/  BSYNC.RECONVERGENT B0 ;  /* 0x0000000000007941 */ /* 0x001fea0003800200 */
.L_x_1:
[----:B------:R-:W-:Y:S01]  /*0570*/  ISETP.GE.AND P2, PT, R2, UR7, PT ;  /* 0x0000000702007c0c */ /* 0x000fe2000bf46270 */
[----:B------:R-:W-:Y:S01]  /*0580*/  BSSY.RECONVERGENT B0, `(.L_x_4) ;  /* 0x0000024000007945 */ /* 0x000fe20003800200 */
[----:B------:R-:W-:Y:S02]  /*0590*/  LOP3.LUT P1, RZ, R5, 0x3, RZ, 0xc0, !PT ;  /* 0x0000000305ff7812 */ /* 0x000fe4000782c0ff */
[----:B------:R-:W-:-:S04]  /*05a0*/  ISETP.LT.AND P4, PT, R6, R5, !P2 ;  /* 0x000000050600720c */ /* 0x000fc80005781270 */
[----:B------:R-:W-:-:S13]  /*05b0*/  PLOP3.LUT P1, PT, P4, P1, PT, 0x20, 0x2 ;  /* 0x000000000002781c */ /* 0x000fda0002722470 */
[----:B------:R-:W-:Y:S05]  /*05c0*/  @!P1 BRA `(.L_x_5) ;  /* 0x0000000000349947 */ /* 0x000fea0003800000 */
[----:B------:R-:W0:Y:S01]  /*05d0*/  LDC.64 R14, c[0x0][0x388] ;  /* 0x0000e200ff0e7b82 */ /* 0x000e220000000a00 */
[----:B------:R-:W-:-:S05]  /*05e0*/  SHF.R.S32.HI R21, RZ, 0x2, R18 ;  /* 0x00000002ff157819 */ /* 0x000fca0000011412 */
[----:B0-----:R-:W-:-:S06]  /*05f0*/  IMAD.WIDE R14, R21, 0x4, R14 ;  /* 0x00000004150e7825 */ /* 0x001fcc00078e020e */
[----:B------:R-:W3:Y:S02]  /*0600*/  LDG.E R14, desc[UR8][R14.64] ;  /* 0x000000080e0e7981 */ /* 0x000ee4000c1e1900 */
[C---:B---3--:R-:W-:Y:S02]  /*0610*/  PRMT R21, R14.reuse, 0x7770, RZ ;  /* 0x000077700e157816 */ /* 0x048fe400000000ff */
[C---:B------:R-:W-:Y:S02]  /*0620*/  PRMT R23, R14.reuse, 0x7771, RZ ;  /* 0x000077710e177816 */ /* 0x040fe400000000ff */
[C---:B------:R-:W-:Y:S01]  /*0630*/  PRMT R25, R14.reuse, 0x7772, RZ ;  /* 0x000077720e197816 */ /* 0x040fe200000000ff */
[----:B------:R3:W-:Y:S01]  /*0640*/  STS.U8 [R20], R21 ;  /* 0x0000001514007388 */ /* 0x0007e20000000000 */
[----:B------:R-:W-:-:S03]  /*0650*/  PRMT R27, R14, 0x7773, RZ ;  /* 0x000077730e1b7816 */ /* 0x000fc600000000ff */
[----:B------:R3:W-:Y:S04]  /*0660*/  STS.U8 [R20+0x1], R23 ;  /* 0x0000011714007388 */ /* 0x0007e80000000000 */
[----:B------:R3:W-:Y:S04]  /*0670*/  STS.U8 [R20+0x2], R25 ;  /* 0x0000021914007388 */ /* 0x0007e80000000000 */
[----:B------:R3:W-:Y:S01]  /*0680*/  STS.U8 [R20+0x3], R27 ;  /* 0x0000031b14007388 */ /* 0x0007e20000000000 */
[----:B------:R-:W-:Y:S05]  /*0690*/  BRA `(.L_x_6) ;  /* 0x0000000000487947 */ /* 0x000fea0003800000 */
.L_x_5:
[----:B------:R-:W-:Y:S02]  /*06a0*/  ISETP.GE.AND P5, PT, R2, UR7, PT ;  /* 0x0000000702007c0c */ /* 0x000fe4000bfa6270 */
[-C--:B------:R-:W-:Y:S02]  /*06b0*/  ISETP.LT.AND P1, PT, R0, R5.reuse, !P2 ;  /* 0x000000050000720c */ /* 0x080fe40005721270 */
[-C--:B------:R-:W-:Y:S02]  /*06c0*/  ISETP.GE.OR P6, PT, R8, R5.reuse, P5 ;  /* 0x000000050800720c */ /* 0x080fe40002fc6670 */
[----:B------:R-:W-:Y:S02]  /*06d0*/  ISETP.GE.OR P2, PT, R10, R5, P5 ;  /* 0x000000050a00720c */ /* 0x000fe40002f46670 */
[----:B------:R-:W-:Y:S02]  /*06e0*/  IADD3 R14, P5, PT, R18, UR12, RZ ;  /* 0x0000000c120e7c10 */ /* 0x000fe4000ffbe0ff */
[----:B------:R-:W-:-:S02]  /*06f0*/  PRMT R21, RZ, 0x7610, R21 ;  /* 0x00007610ff157816 */ /* 0x000fc40000000015 */
[----:B------:R-:W-:Y:S02]  /*0700*/  PRMT R23, RZ, 0x7610, R23 ;  /* 0x00007610ff177816 */ /* 0x000fe40000000017 */
[----:B------:R-:W-:Y:S02]  /*0710*/  PRMT R25, RZ, 0x7610, R25 ;  /* 0x00007610ff197816 */ /* 0x000fe40000000019 */
[----:B------:R-:W-:-:S05]  /*0720*/  LEA.HI.X.SX32 R15, R18, UR13, 0x1, P5 ;  /* 0x0000000d120f7c11 */ /* 0x000fca000a8f0eff */
[----:B------:R-:W3:Y:S04]  /*0730*/  @P1 LDG.E.U8 R21, desc[UR8][R14.64] ;  /* 0x000000080e151981 */ /* 0x000ee8000c1e1100 */
[----:B------:R-:W4:Y:S04]  /*0740*/  @!P6 LDG.E.U8 R23, desc[UR8][R14.64+0x1] ;  /* 0x000001080e17e981 */ /* 0x000f28000c1e1100 */
[----:B------:R-:W5:Y:S04]  /*0750*/  @!P2 LDG.E.U8 R25, desc[UR8][R14.64+0x2] ;  /* 0x000002080e19a981 */ /* 0x000f68000c1e1100 */
[----:B------:R-:W2:Y:S04]  /*0760*/  @P4 LDG.E.U8 R27, desc[UR8][R14.64+0x3] ;  /* 0x000003080e1b4981 */ /* 0x000ea8000c1e1100 */
[----:B------:R0:W-:Y:S04]  /*0770*/  @!P4 STS.U8 [R20+0x3], RZ ;  /* 0x000003ff1400c388 */ /* 0x0001e80000000000 */
[----:B---3--:R0:W-:Y:S04]  /*0780*/  STS.U8 [R20], R21 ;  /* 0x0000001514007388 */ /* 0x0081e80000000000 */
[----:B----4-:R0:W-:Y:S04]  /*0790*/  STS.U8 [R20+0x1], R23 ;  /* 0x0000011714007388 */ /* 0x0101e80000000000 */
[----:B-----5:R0:W-:Y:S04]  /*07a0*/  STS.U8 [R20+0x2], R25 ;  /* 0x0000021914007388 */ /* 0x0201e80000000000 */
[----:B--2---:R0:W-:Y:S02]  /*07b0*/  @P4 STS.U8 [R20+0x3], R27 ;  /* 0x0000031b14004388 */ /* 0x0041e40000000000 */
.L_x_6:
[----:B------:R-:W-:Y:S05]  /*07c0*/  BSYNC.RECONVERGENT B0 ;  /* 0x0000000000007941 */ /* 0x000fea0003800200 */
.L_x_4:
[----:B------:R-:W-:Y:S01]  /*07d0*/  BAR.SYNC.DEFER_BLOCKING 0x0 ;  /* 0x0000000000007b1d */ /* 0x000fe20000010000 */
[----:B------:R-:W-:Y:S01]  /*07e0*/  UIADD3 UR5, UPT, UPT, UR4, 0x1f, URZ ;  /* 0x0000001f04057890 */ /* 0x000fe2000fffe0ff */
[----:B------:R-:W-:Y:S01]  /*07f0*/  LEA R18, R5, R18, 0x5 ;  /* 0x0000001205127211 */ /* 0x000fe200078e28ff */
[----:B------:R-:W-:Y:S01]  /*0800*/  VIADD R16, R16, 0x20 ;  /* 0x0000002010107836 */ /* 0x000fe20000000000 */
[----:B------:R-:W-:Y:S01]  /*0810*/  IADD3 R2, PT, PT, R2, 0x20, RZ ;  /* 0x0000002002027810 */ /* 0x000fe20007ffe0ff */
[----:B------:R-:W-:Y:S01]  /*0820*/  UISETP.GE.AND UP0, UPT, UR5, UR7, UPT ;  /* 0x000000070500728c */ /* 0x000fe2000bf06270 */
[----:B------:R-:W-:Y:S01]  /*0830*/  IADD3 R4, PT, PT, R4, 0x20, RZ ;  /* 0x0000002004047810 */ /* 0x000fe20007ffe0ff */
[----:B------:R-:W-:Y:S01]  /*0840*/  UIADD3 UR4, UPT, UPT, UR4, 0x20, URZ ;  /* 0x0000002004047890 */ /* 0x000fe2000fffe0ff */
[----:B------:R-:W4:Y:S04]  /*0850*/  LDS.S8 R14, [R17] ;  /* 0x00000000110e7984 */ /* 0x000f280000000200 */
[----:B-12---:R-:W1:Y:S04]  /*0860*/  LDS.S8 R24, [R13] ;  /* 0x000000000d187984 */ /* 0x006e680000000200 */
[----:B------:R-:W2:Y:S04]  /*0870*/  LDS.S8 R26, [R17+0x1] ;  /* 0x00000100111a7984 */ /* 0x000ea80000000200 */
[----:B------:R-:W5:Y:S04]  /*0880*/  LDS.S8 R22, [R17+0x2] ;  /* 0x0000020011167984 */ /* 0x000f680000000200 */
[----:B0--3--:R-:W0:Y:S04]  /*0890*/  LDS.S8 R25, [R17+0x3] ;  /* 0x0000030011197984 */ /* 0x009e280000000200 */
[----:B------:R-:W3:Y:S04]  /*08a0*/  LDS.S8 R15, [R17+0x21] ;  /* 0x00002100110f7984 */ /* 0x000ee80000000200 */
[----:B------:R-:W3:Y:S01]  /*08b0*/  LDS.S8 R21, [R13+0x1] ;  /* 0x000001000d157984 */ /* 0x000ee20000000200 */
[----:B----4-:R-:W-:-:S03]  /*08c0*/  IADD3 R23, PT, PT, R14, -UR15, RZ ;  /* 0x8000000f0e177c10 */ /* 0x010fc6000fffe0ff */
[----:B------:R-:W4:Y:S01]  /*08d0*/  LDS.S8 R14, [R17+0x20] ;  /* 0x00002000110e7984 */ /* 0x000f220000000200 */
[----:B-1----:R-:W-:Y:S01]  /*08e0*/  IADD3 R24, PT, PT, R24, -UR14, RZ ;  /* 0x8000000e18187c10 */ /* 0x002fe2000fffe0ff */
[----:B--2---:R-:W-:-:S04]  /*08f0*/  VIADD R26, R26, -UR15 ;  /* 0x8000000f1a1a7c36 */ /* 0x004fc80008000000 */
[C---:B------:R-:W-:Y:S02]  /*0900*/  IMAD R12, R24.reuse, R23, R12 ;  /* 0x00000017180c7224 */ /* 0x040fe400078e020c */
[----:B------:R-:W-:Y:S01]  /*0910*/  IMAD R23, R24, R26, R11 ;  /* 0x0000001a18177224 */ /* 0x000fe200078e020b */
[----:B-----5:R-:W-:Y:S01]  /*0920*/  IADD3 R26, PT, PT, R22, -UR15, RZ ;  /* 0x8000000f161a7c10 */ /* 0x020fe2000fffe0ff */
[----:B------:R-:W1:Y:S01]  /*0930*/  LDS.S8 R11, [R17+0x23] ;  /* 0x00002300110b7984 */ /* 0x000e620000000200 */
[----:B0-----:R-:W-:-:S03]  /*0940*/  IADD3 R25, PT, PT, R25, -UR15, RZ ;  /* 0x8000000f19197c10 */ /* 0x001fc6000fffe0ff */
[----:B------:R-:W0:Y:S01]  /*0950*/  LDS.S8 R22, [R17+0x22] ;  /* 0x0000220011167984 */ /* 0x000e220000000200 */
[C---:B------:R-:W-:Y:S01]  /*0960*/  IMAD R9, R24.reuse, R26, R9 ;  /* 0x0000001a18097224 */ /* 0x040fe200078e0209 */
[----:B---3--:R-:W-:Y:S01]  /*0970*/  IADD3 R15, PT, PT, R15, -UR15, RZ ;  /* 0x8000000f0f0f7c10 */ /* 0x008fe2000fffe0ff */
[----:B------:R-:W-:Y:S01]  /*0980*/  IMAD R7, R24, R25, R7 ;  /* 0x0000001918077224 */ /* 0x000fe200078e0207 */
[----:B------:R-:W2:Y:S01]  /*0990*/  LDS.S8 R26, [R17+0x41] ;  /* 0x00004100111a7984 */ /* 0x000ea20000000200 */
[----:B------:R-:W-:-:S03]  /*09a0*/  VIADD R28, R21, -UR14 ;  /* 0x8000000e151c7c36 */ /* 0x000fc60008000000 */
[----:B------:R-:W3:Y:S01]  /*09b0*/  LDS.S8 R25, [R13+0x2] ;  /* 0x000002000d197984 */ /* 0x000ee20000000200 */
[----:B------:R-:W-:-:S03]  /*09c0*/  IMAD R23, R28, R15, R23 ;  /* 0x0000000f1c177224 */ /* 0x000fc600078e0217 */
[----:B------:R-:W5:Y:S04]  /*09d0*/  LDS.S8 R24, [R17+0x40] ;  /* 0x0000400011187984 */ /* 0x000f680000000200 */
[----:B------:R-:W5:Y:S01]  /*09e0*/  LDS.S8 R15, [R17+0x43] ;  /* 0x00004300110f7984 */ /* 0x000f620000000200 */
[----:B----4-:R-:W-:-:S03]  /*09f0*/  IADD3 R21, PT, PT, R14, -UR15, RZ ;  /* 0x8000000f0e157c10 */ /* 0x010fc6000fffe0ff */
[----:B------:R-:W4:Y:S02]  /*0a00*/  LDS.S8 R14, [R17+0x42] ;  /* 0x00004200110e7984 */ /* 0x000f240000000200 */
[----:B------:R-:W-:Y:S02]  /*0a10*/  IMAD R12, R28, R21, R12 ;  /* 0x000000151c0c7224 */ /* 0x000fe400078e020c */
[----:B------:R-:W4:Y:S01]  /*0a20*/  LDS.S8 R21, [R17+0x60] ;  /* 0x0000600011157984 */ /* 0x000f220000000200 */
[----:B-1----:R-:W-:Y:S01]  /*0a30*/  IADD3 R11, PT, PT, R11, -UR15, RZ ;  /* 0x8000000f0b0b7c10 */ /* 0x002fe2000fffe0ff */
[----:B0-----:R-:W-:-:S04]  /*0a40*/  VIADD R22, R22, -UR15 ;  /* 0x8000000f16167c36 */ /* 0x001fc80008000000 */
[C---:B------:R-:W-:Y:S02]  /*0a50*/  IMAD R7, R28.reuse, R11, R7 ;  /* 0x0000000b1c077224 */ /* 0x040fe400078e0207 */
[----:B------:R-:W-:Y:S01]  /*0a60*/  IMAD R9, R28, R22, R9 ;  /* 0x000000161c097224 */ /* 0x000fe200078e0209 */
[----:B--2---:R-:W-:Y:S01]  /*0a70*/  IADD3 R26, PT, PT, R26, -UR15, RZ ;  /* 0x8000000f1a1a7c10 */ /* 0x004fe2000fffe0ff */
[----:B------:R-:W0:Y:S01]  /*0a80*/  LDS.S8 R11, [R13+0x3] ;  /* 0x000003000d0b7984 */ /* 0x000e220000000200 */
[----:B---3--:R-:W-:Y:S01]  /*0a90*/  IADD3 R22, PT, PT, R25, -UR14, RZ ;  /* 0x8000000e19167c10 */ /* 0x008fe2000fffe0ff */
[----:B-----5:R-:W-:Y:S02]  /*0aa0*/  VIADD R25, R24, -UR15 ;  /* 0x8000000f18197c36 */ /* 0x020fe40008000000 */
[----:B------:R-:W1:Y:S02]  /*0ab0*/  LDS.S8 R24, [R17+0x61] ;  /* 0x0000610011187984 */ /* 0x000e640000000200 */
[----:B------:R-:W-:-:S02]  /*0ac0*/  IMAD R23, R22, R26, R23 ;  /* 0x0000001a16177224 */ /* 0x000fc400078e0217 */
[----:B------:R-:W-:Y:S01]  /*0ad0*/  IMAD R12, R22, R25, R12 ;  /* 0x00000019160c7224 */ /* 0x000fe200078e020c */
[----:B------:R-:W2:Y:S01]  /*0ae0*/  LDS.S8 R26, [R17+0x62] ;  /* 0x00006200111a7984 */ /* 0x000ea20000000200 */
[----:B------:R-:W-:-:S03]  /*0af0*/  VIADD R15, R15, -UR15 ;  /* 0x8000000f0f0f7c36 */ /* 0x000fc60008000000 */
[----:B------:R-:W3:Y:S01]  /*0b00*/  LDS.S8 R25, [R17+0x63] ;  /* 0x0000630011197984 */ /* 0x000ee20000000200 */
[----:B----4-:R-:W-:-:S05]  /*0b10*/  IADD3 R14, PT, PT, R14, -UR15, RZ ;  /* 0x8000000f0e0e7c10 */ /* 0x010fca000fffe0ff */
[C---:B------:R-:W-:Y:S01]  /*0b20*/  IMAD R9, R22.reuse, R14, R9 ;  /* 0x0000000e16097224 */ /* 0x040fe200078e0209 */
[----:B------:R-:W-:Y:S01]  /*0b30*/  IADD3 R21, PT, PT, R21, -UR15, RZ ;  /* 0x8000000f15157c10 */ /* 0x000fe2000fffe0ff */
[----:B------:R-:W-:Y:S01]  /*0b40*/  IMAD R22, R22, R15, R7 ;  /* 0x0000000f16167224 */ /* 0x000fe200078e0207 */
[----:B------:R-:W4:Y:S04]  /*0b50*/  LDS.S8 R14, [R17+0x81] ;  /* 0x00008100110e7984 */ /* 0x000f280000000200 */
[----:B------:R-:W5:Y:S04]  /*0b60*/  LDS.S8 R7, [R17+0x80] ;  /* 0x0000800011077984 */ /* 0x000f680000000200 */
[----:B------:R-:W5:Y:S01]  /*0b70*/  LDS.S8 R15, [R13+0x4] ;  /* 0x000004000d0f7984 */ /* 0x000f620000000200 */
[----:B0-----:R-:W-:-:S05]  /*0b80*/  IADD3 R11, PT, PT, R11, -UR14, RZ ;  /* 0x8000000e0b0b7c10 */ /* 0x001fca000fffe0ff */
[----:B------:R-:W-:Y:S02]  /*0b90*/  IMAD R12, R11, R21, R12 ;  /* 0x000000150b0c7224 */ /* 0x000fe400078e020c */
[----:B------:R-:W0:Y:S01]  /*0ba0*/  LDS.S8 R21, [R17+0x83] ;  /* 0x0000830011157984 */ /* 0x000e220000000200 */
[----:B-1----:R-:W-:Y:S01]  /*0bb0*/  VIADD R24, R24, -UR15 ;  /* 0x8000000f18187c36 */ /* 0x002fe20008000000 */
[----:B--2---:R-:W-:-:S03]  /*0bc0*/  IADD3 R26, PT, PT, R26, -UR15, RZ ;  /* 0x8000000f1a1a7c10 */ /* 0x004fc6000fffe0ff */
[----:B------:R-:W-:Y:S02]  /*0bd0*/  IMAD R23, R11, R24, R23 ;  /* 0x000000180b177224 */ /* 0x000fe400078e0217 */
[----:B------:R-:W1:Y:S01]  /*0be0*/  LDS.S8 R24, [R17+0x82] ;  /* 0x0000820011187984 */ /* 0x000e620000000200 */
[----:B---3--:R-:W-:Y:S01]  /*0bf0*/  IADD3 R25, PT, PT, R25, -UR15, RZ ;  /* 0x8000000f19197c10 */ /* 0x008fe2000fffe0ff */
[C---:B------:R-:W-:Y:S02]  /*0c00*/  IMAD R9, R11.reuse, R26, R9 ;  /* 0x0000001a0b097224 */ /* 0x040fe400078e0209 */
[----:B------:R-:W2:Y:S02]  /*0c10*/  LDS.S8 R26, [R17+0xa1] ;  /* 0x0000a100111a7984 */ /* 0x000ea40000000200 */
[----:B------:R-:W-:Y:S02]  /*0c20*/  IMAD R22, R11, R25, R22 ;  /* 0x000000190b167224 */ /* 0x000fe400078e0216 */
[----:B------:R-:W3:Y:S04]  /*0c30*/  LDS.S8 R11, [R13+0x5] ;  /* 0x000005000d0b7984 */ /* 0x000ee80000000200 */
[----:B------:R-:W3:Y:S01]  /*0c40*/  LDS.S8 R25, [R17+0xa0] ;  /* 0x0000a00011197984 */ /* 0x000ee20000000200 */
[----:B----4-:R-:W-:-:S02]  /*0c50*/  IADD3 R14, PT, PT, R14, -UR15, RZ ;  /* 0x8000000f0e0e7c10 */ /* 0x010fc4000fffe0ff */
[----:B-----5:R-:W-:Y:S01]  /*0c60*/  IADD3 R7, PT, PT, R7, -UR15, RZ ;  /* 0x8000000f07077c10 */ /* 0x020fe2000fffe0ff */
[----:B------:R-:W-:-:S04]  /*0c70*/  VIADD R15, R15, -UR14 ;  /* 0x8000000e0f0f7c36 */ /* 0x000fc80008000000 */
[C---:B------:R-:W-:Y:S02]  /*0c80*/  IMAD R12, R15.reuse, R7, R12 ;  /* 0x000000070f0c7224 */ /* 0x040fe400078e020c */
[----:B------:R-:W-:Y:S01]  /*0c90*/  IMAD R23, R15, R14, R23 ;  /* 0x0000000e0f177224 */ /* 0x000fe200078e0217 */
[----:B------:R-:W4:Y:S04]  /*0ca0*/  LDS.S8 R7, [R17+0xa2] ;  /* 0x0000a20011077984 */ /* 0x000f280000000200 */
[----:B------:R-:W5:Y:S01]  /*0cb0*/  LDS.S8 R14, [R17+0xa3] ;  /* 0x0000a300110e7984 */ /* 0x000f620000000200 */
[----:B0-----:R-:W-:-:S05]  /*0cc0*/  IADD3 R21, PT, PT, R21, -UR15, RZ ;  /* 0x8000000f15157c10 */ /* 0x001fca000fffe0ff */
[C---:B------:R-:W-:Y:S02]  /*0cd0*/  IMAD R22, R15.reuse, R21, R22 ;  /* 0x000000150f167224 */ /* 0x040fe400078e0216 */
[----:B-1----:R-:W-:Y:S01]  /*0ce0*/  VIADD R24, R24, -UR15 ;  /* 0x8000000f18187c36 */ /* 0x002fe20008000000 */
[----:B------:R-:W0:Y:S03]  /*0cf0*/  LDS.S8 R21, [R17+0xc0] ;  /* 0x0000c00011157984 */ /* 0x000e260000000200 */
[----:B------:R-:W-:Y:S01]  /*0d00*/  IMAD R9, R15, R24, R9 ;  /* 0x000000180f097224 */ /* 0x000fe200078e0209 */
[----:B--2---:R-:W-:Y:S01]  /*0d10*/  IADD3 R26, PT, PT, R26, -UR15, RZ ;  /* 0x8000000f1a1a7c10 */ /* 0x004fe2000fffe0ff */
[----:B------:R-:W1:Y:S01]  /*0d20*/  LDS.S8 R15, [R13+0x6] ;  /* 0x000006000d0f7984 */ /* 0x000e620000000200 */
[----:B---3--:R-:W-:-:S03]  /*0d30*/  IADD3 R11, PT, PT, R11, -UR14, RZ ;  /* 0x8000000e0b0b7c10 */ /* 0x008fc6000fffe0ff */
[----:B------:R-:W2:Y:S01]  /*0d40*/  LDS.S8 R24, [R17+0xc1] ;  /* 0x0000c10011187984 */ /* 0x000ea20000000200 */
[----:B------:R-:W-:-:S04]  /*0d50*/  VIADD R25, R25, -UR15 ;  /* 0x8000000f19197c36 */ /* 0x000fc80008000000 */
[C---:B------:R-:W-:Y:S02]  /*0d60*/  IMAD R12, R11.reuse, R25, R12 ;  /* 0x000000190b0c7224 */ /* 0x040fe400078e020c */
[----:B------:R-:W-:Y:S02]  /*0d70*/  IMAD R25, R11, R26, R23 ;  /* 0x0000001a0b197224 */ /* 0x000fe400078e0217 */
[----:B------:R-:W3:Y:S04]  /*0d80*/  LDS.S8 R23, [R17+0xc3] ;  /* 0x0000c30011177984 */ /* 0x000ee80000000200 */
[----:B------:R-:W3:Y:S01]  /*0d90*/  LDS.S8 R26, [R17+0xc2] ;  /* 0x0000c200111a7984 */ /* 0x000ee20000000200 */
[----:B----4-:R-:W-:-:S03]  /*0da0*/  IADD3 R28, PT, PT, R7, -UR15, RZ ;  /* 0x8000000f071c7c10 */ /* 0x010fc6000fffe0ff */
[----:B------:R-:W4:Y:S01]  /*0db0*/  LDS.S8 R7, [R17+0xe1] ;  /* 0x0000e10011077984 */ /* 0x000f220000000200 */
[----:B-----5:R-:W-:Y:S02]  /*0dc0*/  VIADD R14, R14, -UR15 ;  /* 0x8000000f0e0e7c36 */ /* 0x020fe40008000000 */
[C---:B------:R-:W-:Y:S02]  /*0dd0*/  IMAD R9, R11.reuse, R28, R9 ;  /* 0x0000001c0b097224 */ /* 0x040fe400078e0209 */
[----:B------:R-:W-:Y:S02]  /*0de0*/  IMAD R22, R11, R14, R22 ;  /* 0x0000000e0b167224 */ /* 0x000fe400078e0216 */
[----:B------:R-:W5:Y:S01]  /*0df0*/  LDS.S8 R11, [R17+0xe0] ;  /* 0x0000e000110b7984 */ /* 0x000f620000000200 */
[----:B0-----:R-:W-:-:S03]  /*0e00*/  IADD3 R21, PT, PT, R21, -UR15, RZ ;  /* 0x8000000f15157c10 */ /* 0x001fc6000fffe0ff */
[----:B------:R-:W0:Y:S01]  /*0e10*/  LDS.S8 R14, [R13+0x7] ;  /* 0x000007000d0e7984 */ /* 0x000e220000000200 */
[----:B-1----:R-:W-:Y:S01]  /*0e20*/  IADD3 R15, PT, PT, R15, -UR14, RZ ;  /* 0x8000000e0f0f7c10 */ /* 0x002fe2000fffe0ff */
[----:B--2---:R-:W-:-:S04]  /*0e30*/  VIADD R24, R24, -UR15 ;  /* 0x8000000f18187c36 */ /* 0x004fc80008000000 */
[C---:B------:R-:W-:Y:S02]  /*0e40*/  IMAD R12, R15.reuse, R21, R12 ;  /* 0x000000150f0c7224 */ /* 0x040fe400078e020c */
[----:B------:R-:W-:Y:S01]  /*0e50*/  IMAD R25, R15, R24, R25 ;  /* 0x000000180f197224 */ /* 0x000fe200078e0219 */
[----:B------:R-:W1:Y:S01]  /*0e60*/  LDS.S8 R21, [R17+0xe2] ;  /* 0x0000e20011157984 */ /* 0x000e620000000200 */
[----:B---3--:R-:W-:-:S03]  /*0e70*/  IADD3 R24, PT, PT, R23, -UR15, RZ ;  /* 0x8000000f17187c10 */ /* 0x008fc6000fffe0ff */
[----:B------:R-:W2:Y:S01]  /*0e80*/  LDS.S8 R23, [R17+0xe3] ;  /* 0x0000e30011177984 */ /* 0x000ea20000000200 */
[----:B------:R-:W-:Y:S01]  /*0e90*/  IADD3 R26, PT, PT, R26, -UR15, RZ ;  /* 0x8000000f1a1a7c10 */ /* 0x000fe2000fffe0ff */
[C---:B------:R-:W-:Y:S02]  /*0ea0*/  IMAD R24, R15.reuse, R24, R22 ;  /* 0x000000180f187224 */ /* 0x040fe400078e0216 */
[----:B------:R-:W3:Y:S02]  /*0eb0*/  LDS.S8 R22, [R13+0x8] ;  /* 0x000008000d167984 */ /* 0x000ee40000000200 */
[----:B------:R-:W-:Y:S01]  /*0ec0*/  IMAD R9, R15, R26, R9 ;  /* 0x0000001a0f097224 */ /* 0x000fe200078e0209 */
[----:B----4-:R-:W-:Y:S01]  /*0ed0*/  IADD3 R7, PT, PT, R7, -UR15, RZ ;  /* 0x8000000f07077c10 */ /* 0x010fe2000fffe0ff */
[----:B------:R-:W4:Y:S04]  /*0ee0*/  LDS.S8 R15, [R17+0x100] ;  /* 0x00010000110f7984 */ /* 0x000f280000000200 */
[----:B------:R-:W4:Y:S01]  /*0ef0*/  LDS.S8 R26, [R17+0x101] ;  /* 0x00010100111a7984 */ /* 0x000f220000000200 */
[----:B-----5:R-:W-:Y:S01]  /*0f00*/  IADD3 R11, PT, PT, R11, -UR15, RZ ;  /* 0x8000000f0b0b7c10 */ /* 0x020fe2000fffe0ff */
[----:B0-----:R-:W-:-:S04]  /*0f10*/  VIADD R14, R14, -UR14 ;  /* 0x8000000e0e0e7c36 */ /* 0x001fc80008000000 */
[C---:B------:R-:W-:Y:S02]  /*0f20*/  IMAD R12, R14.reuse, R11, R12 ;  /* 0x0000000b0e0c7224 */ /* 0x040fe400078e020c */
[----:B------:R-:W-:Y:S01]  /*0f30*/  IMAD R25, R14, R7, R25 ;  /* 0x000000070e197224 */ /* 0x000fe200078e0219 */
[----:B------:R-:W0:Y:S04]  /*0f40*/  LDS.S8 R11, [R17+0x102] ;  /* 0x00010200110b7984 */ /* 0x000e280000000200 */
[----:B------:R-:W5:Y:S01]  /*0f50*/  LDS.S8 R7, [R17+0x103] ;  /* 0x0001030011077984 */ /* 0x000f620000000200 */
[----:B-1----:R-:W-:-:S04]  /*0f60*/  VIADD R21, R21, -UR15 ;  /* 0x8000000f15157c36 */ /* 0x002fc80008000000 */
[----:B------:R-:W-:Y:S02]  /*0f70*/  IMAD R9, R14, R21, R9 ;  /* 0x000000150e097224 */ /* 0x000fe400078e0209 */
[----:B------:R-:W1:Y:S01]  /*0f80*/  LDS.S8 R21, [R17+0x121] ;  /* 0x0001210011157984 */ /* 0x000e620000000200 */
[----:B--2---:R-:W-:-:S05]  /*0f90*/  IADD3 R23, PT, PT, R23, -UR15, RZ ;  /* 0x8000000f17177c10 */ /* 0x004fca000fffe0ff */
[----:B------:R-:W-:Y:S01]  /*0fa0*/  IMAD R24, R14, R23, R24 ;  /* 0x000000170e187224 */ /* 0x000fe200078e0218 */
[----:B---3--:R-:W-:Y:S01]  /*0fb0*/  IADD3 R22, PT, PT, R22, -UR14, RZ ;  /* 0x8000000e16167c10 */ /* 0x008fe2000fffe0ff */
[----:B------:R-:W2:Y:S01]  /*0fc0*/  LDS.S8 R14, [R13+0x9] ;  /* 0x000009000d0e7984 */ /* 0x000ea20000000200 */
[----:B----4-:R-:W-:-:S03]  /*0fd0*/  VIADD R23, R15, -UR15 ;  /* 0x8000000f0f177c36 */ /* 0x010fc60008000000 */
[----:B------:R-:W3:Y:S01]  /*0fe0*/  LDS.S8 R15, [R17+0x120] ;  /* 0x00012000110f7984 */ /* 0x000ee20000000200 */
[----:B------:R-:W-:Y:S01]  /*0ff0*/  IADD3 R26, PT, PT, R26, -UR15, RZ ;  /* 0x8000000f1a1a7c10 */ /* 0x000fe2000fffe0ff */
[C---:B------:R-:W-:Y:S02]  /*1000*/  IMAD R12, R22.reuse, R23, R12 ;  /* 0x00000017160c7224 */ /* 0x040fe400078e020c */
[----:B------:R-:W4:Y:S02]  /*1010*/  LDS.S8 R23, [R17+0x122] ;  /* 0x0001220011177984 */ /* 0x000f240000000200 */
[----:B------:R-:W-:Y:S02]  /*1020*/  IMAD R26, R22, R26, R25 ;  /* 0x0000001a161a7224 */ /* 0x000fe400078e0219 */
[----:B------:R-:W4:Y:S01]  /*1030*/  LDS.S8 R25, [R17+0x123] ;  /* 0x0001230011197984 */ /* 0x000f220000000200 */
[----:B0-----:R-:W-:Y:S01]  /*1040*/  IADD3 R11, PT, PT, R11, -UR15, RZ ;  /* 0x8000000f0b0b7c10 */ /* 0x001fe2000fffe0ff */
[----:B-----5:R-:W-:-:S04]  /*1050*/  VIADD R7, R7, -UR15 ;  /* 0x8000000f07077c36 */ /* 0x020fc80008000000 */
[C---:B------:R-:W-:Y:S02]  /*1060*/  IMAD R9, R22.reuse, R11, R9 ;  /* 0x0000000b16097224 */ /* 0x040fe400078e0209 */
[----:B------:R-:W-:Y:S01]  /*1070*/  IMAD R24, R22, R7, R24 ;  /* 0x0000000716187224 */ /* 0x000fe200078e0218 */
[----:B------:R-:W0:Y:S01]  /*1080*/  LDS.S8 R11, [R17+0x140] ;  /* 0x00014000110b7984 */ /* 0x000e220000000200 */
[----:B-1----:R-:W-:-:S03]  /*1090*/  VIADD R21, R21, -UR15 ;  /* 0x8000000f15157c36 */ /* 0x002fc60008000000 */
[----:B------:R-:W1:Y:S04]  /*10a0*/  LDS.S8 R7, [R17+0x141] ;  /* 0x0001410011077984 */ /* 0x000e680000000200 */
[----:B------:R-:W5:Y:S01]  /*10b0*/  LDS.S8 R22, [R13+0xa] ;  /* 0x00000a000d167984 */ /* 0x000f620000000200 */
[----:B--2---:R-:W-:-:S03]  /*10c0*/  IADD3 R27, PT, PT, R14, -UR14, RZ ;  /* 0x8000000e0e1b7c10 */ /* 0x004fc6000fffe0ff */
[----:B------:R-:W2:Y:S01]  /*10d0*/  LDS.S8 R14, [R17+0x143] ;  /* 0x00014300110e7984 */ /* 0x000ea20000000200 */
[----:B---3--:R-:W-:Y:S01]  /*10e0*/  IADD3 R15, PT, PT, R15, -UR15, RZ ;  /* 0x8000000f0f0f7c10 */ /* 0x008fe2000fffe0ff */
[C---:B------:R-:W-:Y:S02]  /*10f0*/  IMAD R26, R27.reuse, R21, R26 ;  /* 0x000000151b1a7224 */ /* 0x040fe400078e021a */
[----:B------:R-:W-:Y:S02]  /*1100*/  LDS.S8 R21, [R17+0x160] ;  /* 0x0001600011157984 */ /* 0x000fe40000000200 */
[----:B------:R-:W-:Y:S01]  /*1110*/  IMAD R12, R27, R15, R12 ;  /* 0x0000000f1b0c7224 */ /* 0x000fe200078e020c */
[----:B----4-:R-:W-:Y:S01]  /*1120*/  IADD3 R28, PT, PT, R23, -UR15, RZ ;  /* 0x8000000f171c7c10 */ /* 0x010fe2000fffe0ff */
[----:B------:R-:W3:Y:S01]  /*1130*/  LDS.S8 R15, [R17+0x142] ;  /* 0x00014200110f7984 */ /* 0x000ee20000000200 */
[----:B------:R-:W-:-:S03]  /*1140*/  IADD3 R25, PT, PT, R25, -UR15, RZ ;  /* 0x8000000f19197c10 */ /* 0x000fc6000fffe0ff */
[C---:B------:R-:W-:Y:S01]  /*1150*/  IMAD R9, R27.reuse, R28, R9 ;  /* 0x0000001c1b097224 */ /* 0x040fe200078e0209 */
[----:B------:R-:W4:Y:S01]  /*1160*/  LDS.S8 R23, [R17+0x161] ;  /* 0x0001610011177984 */ /* 0x000f220000000200 */
[----:B------:R-:W-:-:S03]  /*1170*/  IMAD R24, R27, R25, R24 ;  /* 0x000000191b187224 */ /* 0x000fc600078e0218 */
[----:B------:R-:W4:Y:S01]  /*1180*/  LDS.S8 R25, [R13+0xb] ;  /* 0x00000b000d197984 */ /* 0x000f220000000200 */
[----:B0-----:R-:W-:Y:S02]  /*1190*/  IADD3 R11, PT, PT, R11, -UR15, RZ ;  /* 0x8000000f0b0b7c10 */ /* 0x001fe4000fffe0ff */
[----:B-1----:R-:W-:Y:S01]  /*11a0*/  IADD3 R7, PT, PT, R7, -UR15, RZ ;  /* 0x8000000f07077c10 */ /* 0x002fe2000fffe0ff */
[----:B-----5:R-:W-:-:S04]  /*11b0*/  VIADD R27, R22, -UR14 ;  /* 0x8000000e161b7c36 */ /* 0x020fc80008000000 */
[C---:B------:R-:W-:Y:S01]  /*11c0*/  IMAD R12, R27.reuse, R11, R12 ;  /* 0x0000000b1b0c7224 */ /* 0x040fe200078e020c */
[----:B--2---:R-:W-:Y:S01]  /*11d0*/  IADD3 R14, PT, PT, R14, -UR15, RZ ;  /* 0x8000000f0e0e7c10 */ /* 0x004fe2000fffe0ff */
[C---:B------:R-:W-:Y:S01]  /*11e0*/  IMAD R26, R27.reuse, R7, R26 ;  /* 0x000000071b1a7224 */ /* 0x040fe200078e021a */
[----:B------:R-:W0:Y:S03]  /*11f0*/  LDS.S8 R11, [R17+0x163] ;  /* 0x00016300110b7984 */ /* 0x000e260000000200 */
[----:B------:R-:W-:Y:S01]  /*1200*/  IMAD R24, R27, R14, R24 ;  /* 0x0000000e1b187224 */ /* 0x000fe200078e0218 */
[----:B------:R-:W1:Y:S01]  /*1210*/  LDS.S8 R7, [R17+0x162] ;  /* 0x0001620011077984 */ /* 0x000e620000000200 */
[----:B---3--:R-:W-:-:S03]  /*1220*/  VIADD R22, R15, -UR15 ;  /* 0x8000000f0f167c36 */ /* 0x008fc60008000000 */
[----:B------:R-:W2:Y:S01]  /*1230*/  LDS.S8 R14, [R13+0xc] ;  /* 0x00000c000d0e7984 */ /* 0x000ea20000000200 */
[----:B------:R-:W-:-:S03]  /*1240*/  IMAD R9, R27, R22, R9 ;  /* 0x000000161b097224 */ /* 0x000fc600078e0209 */
[----:B------:R-:W3:Y:S01]  /*1250*/  LDS.S8 R15, [R17+0x180] ;  /* 0x00018000110f7984 */ /* 0x000ee20000000200 */
[----:B------:R-:W-:Y:S01]  /*1260*/  VIADD R22, R21, -UR15 ;  /* 0x8000000f15167c36 */ /* 0x000fe20008000000 */
[----:B----4-:R-:W-:Y:S02]  /*1270*/  IADD3 R23, PT, PT, R23, -UR15, RZ ;  /* 0x8000000f17177c10 */ /* 0x010fe4000fffe0ff */
[----:B------:R-:W-:Y:S01]  /*1280*/  IADD3 R25, PT, PT, R25, -UR14, RZ ;  /* 0x8000000e19197c10 */ /* 0x000fe2000fffe0ff */
[----:B------:R-:W4:Y:S04]  /*1290*/  LDS.S8 R21, [R17+0x181] ;  /* 0x0001810011157984 */ /* 0x000f280000000200 */
[C---:B------:R-:W-:Y:S02]  /*12a0*/  IMAD R12, R25.reuse, R22, R12 ;  /* 0x00000016190c7224 */ /* 0x040fe400078e020c */
[----:B------:R-:W5:Y:S01]  /*12b0*/  LDS.S8 R22, [R17+0x183] ;  /* 0x0001830011167984 */ /* 0x000f620000000200 */
[----:B------:R-:W-:-:S03]  /*12c0*/  IMAD R26, R25, R23, R26 ;  /* 0x00000017191a7224 */ /* 0x000fc600078e021a */
[----:B------:R-:W5:Y:S01]  /*12d0*/  LDS.S8 R23, [R17+0x182] ;  /* 0x0001820011177984 */ /* 0x000f620000000200 */
[----:B0-----:R-:W-:Y:S01]  /*12e0*/  VIADD R11, R11, -UR15 ;  /* 0x8000000f0b0b7c36 */ /* 0x001fe20008000000 */
[----:B-1----:R-:W-:-:S03]  /*12f0*/  IADD3 R28, PT, PT, R7, -UR15, RZ ;  /* 0x8000000f071c7c10 */ /* 0x002fc6000fffe0ff */
[C---:B------:R-:W-:Y:S01]  /*1300*/  IMAD R24, R25.reuse, R11, R24 ;  /* 0x0000000b19187224 */ /* 0x040fe200078e0218 */
[----:B------:R-:W0:Y:S01]  /*1310*/  LDS.S8 R7, [R17+0x1a0] ;  /* 0x0001a00011077984 */ /* 0x000e220000000200 */
[----:B--2---:R-:W-:Y:S01]  /*1320*/  IADD3 R27, PT, PT, R14, -UR14, RZ ;  /* 0x8000000e0e1b7c10 */ /* 0x004fe2000fffe0ff */
[----:B------:R-:W-:Y:S02]  /*1330*/  IMAD R9, R25, R28, R9 ;  /* 0x0000001c19097224 */ /* 0x000fe400078e0209 */
[----:B------:R-:W1:Y:S01]  /*1340*/  LDS.S8 R11, [R17+0x1a1] ;  /* 0x0001a100110b7984 */ /* 0x000e620000000200 */
[----:B---3--:R-:W-:-:S03]  /*1350*/  IADD3 R15, PT, PT, R15, -UR15, RZ ;  /* 0x8000000f0f0f7c10 */ /* 0x008fc6000fffe0ff */
[----:B------:R-:W2:Y:S02]  /*1360*/  LDS.S8 R25, [R13+0xd] ;  /* 0x00000d000d197984 */ /* 0x000ea40000000200 */
[----:B------:R-:W-:Y:S02]  /*1370*/  IMAD R12, R27, R15, R12 ;  /* 0x0000000f1b0c7224 */ /* 0x000fe400078e020c */
[----:B------:R-:W3:Y:S01]  /*1380*/  LDS.S8 R14, [R17+0x1a2] ;  /* 0x0001a200110e7984 */ /* 0x000ee20000000200 */
[----:B----4-:R-:W-:-:S03]  /*1390*/  VIADD R21, R21, -UR15 ;  /* 0x8000000f15157c36 */ /* 0x010fc60008000000 */
[----:B------:R-:W4:Y:S01]  /*13a0*/  LDS.S8 R15, [R17+0x1a3] ;  /* 0x0001a300110f7984 */ /* 0x000f220000000200 */
[----:B-----5:R-:W-:Y:S01]  /*13b0*/  IADD3 R22, PT, PT, R22, -UR15, RZ ;  /* 0x8000000f16167c10 */ /* 0x020fe2000fffe0ff */
[----:B------:R-:W-:Y:S02]  /*13c0*/  IMAD R26, R27, R21, R26 ;  /* 0x000000151b1a7224 */ /* 0x000fe400078e021a */
[----:B------:R-:W5:Y:S01]  /*13d0*/  LDS.S8 R21, [R13+0xe] ;  /* 0x00000e000d157984 */ /* 0x000f620000000200 */
[----:B------:R-:W-:Y:S01]  /*13e0*/  IADD3 R28, PT, PT, R23, -UR15, RZ ;  /* 0x8000000f171c7c10 */ /* 0x000fe2000fffe0ff */
[C---:B------:R-:W-:Y:S02]  /*13f0*/  IMAD R24, R27.reuse, R22, R24 ;  /* 0x000000161b187224 */ /* 0x040fe400078e0218 */
[----:B------:R-:W5:Y:S02]  /*1400*/  LDS.S8 R22, [R17+0x1c1] ;  /* 0x0001c10011167984 */ /* 0x000f640000000200 */
[----:B------:R-:W-:-:S02]  /*1410*/  IMAD R9, R27, R28, R9 ;  /* 0x0000001c1b097224 */ /* 0x000fc400078e0209 */
[----:B------:R-:W5:Y:S01]  /*1420*/  LDS.S8 R23, [R17+0x1c0] ;  /* 0x0001c00011177984 */ /* 0x000f620000000200 */
[----:B0-----:R-:W-:Y:S02]  /*1430*/  IADD3 R7, PT, PT, R7, -UR15, RZ ;  /* 0x8000000f07077c10 */ /* 0x001fe4000fffe0ff */
[----:B-1----:R-:W-:Y:S01]  /*1440*/  IADD3 R11, PT, PT, R11, -UR15, RZ ;  /* 0x8000000f0b0b7c10 */ /* 0x002fe2000fffe0ff */
[----:B--2---:R-:W-:-:S04]  /*1450*/  VIADD R25, R25, -UR14 ;  /* 0x8000000e19197c36 */ /* 0x004fc80008000000 */
[C---:B------:R-:W-:Y:S02]  /*1460*/  IMAD R12, R25.reuse, R7, R12 ;  /* 0x00000007190c7224 */ /* 0x040fe400078e020c */
[----:B------:R-:W-:Y:S01]  /*1470*/  IMAD R26, R25, R11, R26 ;  /* 0x0000000b191a7224 */ /* 0x000fe200078e021a */
[----:B------:R-:W0:Y:S01]  /*1480*/  LDS.S8 R7, [R17+0x1c3] ;  /* 0x0001c30011077984 */ /* 0x000e220000000200 */
[----:B---3--:R-:W-:Y:S01]  /*1490*/  VIADD R14, R14, -UR15 ;  /* 0x8000000f0e0e7c36 */ /* 0x008fe20008000000 */
[----:B----4-:R-:W-:Y:S02]  /*14a0*/  IADD3 R15, PT, PT, R15, -UR15, RZ ;  /* 0x8000000f0f0f7c10 */ /* 0x010fe4000fffe0ff */
[----:B------:R-:W1:Y:S01]  /*14b0*/  LDS.S8 R11, [R17+0x1c2] ;  /* 0x0001c200110b7984 */ /* 0x000e620000000200 */
[----:B------:R-:W-:Y:S01]  /*14c0*/  IMAD R9, R25, R14, R9 ;  /* 0x0000000e19097224 */ /* 0x000fe200078e0209 */
[----:B-----5:R-:W-:Y:S01]  /*14d0*/  IADD3 R21, PT, PT, R21, -UR14, RZ ;  /* 0x8000000e15157c10 */ /* 0x020fe2000fffe0ff */
[----:B------:R-:W-:Y:S01]  /*14e0*/  IMAD R24, R25, R15, R24 ;  /* 0x0000000f19187224 */ /* 0x000fe200078e0218 */
[----:B------:R-:W2:Y:S01]  /*14f0*/  LDS.S8 R14, [R13+0xf] ;  /* 0x00000f000d0e7984 */ /* 0x000ea20000000200 */
[----:B------:R-:W-:-:S03]  /*1500*/  IADD3 R25, PT, PT, R22, -UR15, RZ ;  /* 0x8000000f16197c10 */ /* 0x000fc6000fffe0ff */
[----:B------:R-:W3:Y:S01]  /*1510*/  LDS.S8 R15, [R17+0x1e1] ;  /* 0x0001e100110f7984 */ /* 0x000ee20000000200 */
[----:B------:R-:W-:Y:S02]  /*1520*/  VIADD R23, R23, -UR15 ;  /* 0x8000000f17177c36 */ /* 0x000fe40008000000 */
[C---:B------:R-:W-:Y:S01]  /*1530*/  IMAD R26, R21.reuse, R25, R26 ;  /* 0x00000019151a7224 */ /* 0x040fe200078e021a */
[----:B------:R-:W4:Y:S01]  /*1540*/  LDS.S8 R22, [R17+0x1e0] ;  /* 0x0001e00011167984 */ /* 0x000f220000000200 */
[----:B------:R-:W-:-:S03]  /*1550*/  IMAD R12, R21, R23, R12 ;  /* 0x00000017150c7224 */ /* 0x000fc600078e020c */
[----:B------:R-:W5:Y:S01]  /*1560*/  LDS.S8 R25, [R17+0x201] ;  /* 0x0002010011197984 */ /* 0x000f620000000200 */
[----:B0-----:R-:W-:-:S03]  /*1570*/  VIADD R23, R7, -UR15 ;  /* 0x8000000f07177c36 */ /* 0x001fc60008000000 */
[----:B------:R-:W0:Y:S01]  /*1580*/  LDS.S8 R7, [R17+0x1e2] ;  /* 0x0001e20011077984 */ /* 0x000e220000000200 */
[----:B-1----:R-:W-:Y:S01]  /*1590*/  IADD3 R28, PT, PT, R11, -UR15, RZ ;  /* 0x8000000f0b1c7c10 */ /* 0x002fe2000fffe0ff */
[C---:B------:R-:W-:Y:S02]  /*15a0*/  IMAD R24, R21.reuse, R23, R24 ;  /* 0x0000001715187224 */ /* 0x040fe400078e0218 */
[----:B------:R-:W1:Y:S01]  /*15b0*/  LDS.S8 R11, [R17+0x1e3] ;  /* 0x0001e300110b7984 */ /* 0x000e620000000200 */
[----:B--2---:R-:W-:Y:S01]  /*15c0*/  IADD3 R27, PT, PT, R14, -UR14, RZ ;  /* 0x8000000e0e1b7c10 */ /* 0x004fe2000fffe0ff */
[----:B------:R-:W-:Y:S02]  /*15d0*/  IMAD R9, R21, R28, R9 ;  /* 0x0000001c15097224 */ /* 0x000fe400078e0209 */
[----:B------:R-:W2:Y:S01]  /*15e0*/  LDS.S8 R23, [R13+0x10] ;  /* 0x000010000d177984 */ /* 0x000ea20000000200 */
[----:B---3--:R-:W-:-:S03]  /*15f0*/  VIADD R15, R15, -UR15 ;  /* 0x8000000f0f0f7c36 */ /* 0x008fc60008000000 */
[----:B------:R-:W3:Y:S01]  /*1600*/  LDS.S8 R21, [R17+0x200] ;  /* 0x0002000011157984 */ /* 0x000ee20000000200 */
[----:B------:R-:W-:Y:S01]  /*1610*/  IMAD R26, R27, R15, R26 ;  /* 0x0000000f1b1a7224 */ /* 0x000fe200078e021a */
[----:B----4-:R-:W-:Y:S02]  /*1620*/  IADD3 R22, PT, PT, R22, -UR15, RZ ;  /* 0x8000000f16167c10 */ /* 0x010fe4000fffe0ff */
[----:B------:R-:W4:Y:S01]  /*1630*/  LDS.S8 R14, [R17+0x203] ;  /* 0x00020300110e7984 */ /* 0x000f220000000200 */
[----:B-----5:R-:W-:-:S03]  /*1640*/  IADD3 R25, PT, PT, R25, -UR15, RZ ;  /* 0x8000000f19197c10 */ /* 0x020fc6000fffe0ff */
[----:B------:R-:W5:Y:S01]  /*1650*/  LDS.S8 R15, [R17+0x202] ;  /* 0x00020200110f7984 */ /* 0x000f620000000200 */
[----:B------:R-:W-:Y:S01]  /*1660*/  IMAD R12, R27, R22, R12 ;  /* 0x000000161b0c7224 */ /* 0x000fe200078e020c */
[----:B0-----:R-:W-:Y:S02]  /*1670*/  IADD3 R22, PT, PT, R7, -UR15, RZ ;  /* 0x8000000f07167c10 */ /* 0x001fe4000fffe0ff */
[----:B------:R-:W0:Y:S01]  /*1680*/  LDS.S8 R7, [R13+0x11] ;  /* 0x000011000d077984 */ /* 0x000e220000000200 */
[----:B-1----:R-:W-:Y:S02]  /*1690*/  IADD3 R11, PT, PT, R11, -UR15, RZ ;  /* 0x8000000f0b0b7c10 */ /* 0x002fe4000fffe0ff */
[----:B------:R-:W-:Y:S02]  /*16a0*/  IMAD R9, R27, R22, R9 ;  /* 0x000000161b097224 */ /* 0x000fe400078e0209 */
[----:B--2---:R-:W-:Y:S02]  /*16b0*/  VIADD R23, R23, -UR14 ;  /* 0x8000000e17177c36 */ /* 0x004fe40008000000 */
[----:B------:R-:W-:Y:S01]  /*16c0*/  IMAD R24, R27, R11, R24 ;  /* 0x0000000b1b187224 */ /* 0x000fe200078e0218 */
[----:B---3--:R-:W-:Y:S01]  /*16d0*/  IADD3 R22, PT, PT, R21, -UR15, RZ ;  /* 0x8000000f15167c10 */ /* 0x008fe2000fffe0ff */
[----:B------:R-:W1:Y:S01]  /*16e0*/  LDS.S8 R11, [R17+0x220] ;  /* 0x00022000110b7984 */ /* 0x000e620000000200 */
[----:B------:R-:W-:Y:S01]  /*16f0*/  IMAD R26, R23, R25, R26 ;  /* 0x00000019171a7224 */ /* 0x000fe200078e021a */
[----:B----4-:R-:W-:-:S02]  /*1700*/  IADD3 R14, PT, PT, R14, -UR15, RZ ;  /* 0x8000000f0e0e7c10 */ /* 0x010fc4000fffe0ff */
[----:B------:R-:W2:Y:S01]  /*1710*/  LDS.S8 R21, [R17+0x221] ;  /* 0x0002210011157984 */ /* 0x000ea20000000200 */
[----:B------:R-:W-:Y:S02]  /*1720*/  IMAD R12, R23, R22, R12 ;  /* 0x00000016170c7224 */ /* 0x000fe400078e020c */
[----:B-----5:R-:W-:Y:S01]  /*1730*/  VIADD R28, R15, -UR15 ;  /* 0x8000000f0f1c7c36 */ /* 0x020fe20008000000 */
[----:B------:R-:W3:Y:S01]  /*1740*/  LDS.S8 R22, [R17+0x222] ;  /* 0x0002220011167984 */ /* 0x000ee20000000200 */
[C---:B------:R-:W-:Y:S02]  /*1750*/  IMAD R24, R23.reuse, R14, R24 ;  /* 0x0000000e17187224 */ /* 0x040fe400078e0218 */
[----:B------:R-:W-:Y:S01]  /*1760*/  IMAD R9, R23, R28, R9 ;  /* 0x0000001c17097224 */ /* 0x000fe200078e0209 */
[----:B------:R-:W4:Y:S04]  /*1770*/  LDS.S8 R25, [R17+0x223] ;  /* 0x0002230011197984 */ /* 0x000f280000000200 */
[----:B------:R-:W5:Y:S04]  /*1780*/  LDS.S8 R23, [R13+0x12] ;  /* 0x000012000d177984 */ /* 0x000f680000000200 */
[----:B------:R-:W5:Y:S04]  /*1790*/  LDS.S8 R14, [R17+0x240] ;  /* 0x00024000110e7984 */ /* 0x000f680000000200 */
[----:B------:R-:W5:Y:S01]  /*17a0*/  LDS.S8 R15, [R17+0x241] ;  /* 0x00024100110f7984 */ /* 0x000f620000000200 */
[----:B0-----:R-:W-:Y:S01]  /*17b0*/  IADD3 R7, PT, PT, R7, -UR14, RZ ;  /* 0x8000000e07077c10 */ /* 0x001fe2000fffe0ff */
[----:B-1----:R-:W-:Y:S01]  /*17c0*/  VIADD R11, R11, -UR15 ;  /* 0x8000000f0b0b7c36 */ /* 0x002fe20008000000 */
[----:B--2---:R-:W-:-:S03]  /*17d0*/  IADD3 R21, PT, PT, R21, -UR15, RZ ;  /* 0x8000000f15157c10 */ /* 0x004fc6000fffe0ff */
[C---:B------:R-:W-:Y:S02]  /*17e0*/  IMAD R12, R7.reuse, R11, R12 ;  /* 0x0000000b070c7224 */ /* 0x040fe400078e020c */
[----:B------:R-:W0:Y:S01]  /*17f0*/  LDS.S8 R11, [R17+0x243] ;  /* 0x00024300110b7984 */ /* 0x000e220000000200 */
[----:B---3--:R-:W-:Y:S01]  /*1800*/  IADD3 R22, PT, PT, R22, -UR15, RZ ;  /* 0x8000000f16167c10 */ /* 0x008fe2000fffe0ff */
[----:B------:R-:W-:Y:S02]  /*1810*/  IMAD R26, R7, R21, R26 ;  /* 0x00000015071a7224 */ /* 0x000fe400078e021a */
[----:B------:R-:W1:Y:S01]  /*1820*/  LDS.S8 R21, [R17+0x242] ;  /* 0x0002420011157984 */ /* 0x000e620000000200 */
[----:B----4-:R-:W-:Y:S02]  /*1830*/  VIADD R25, R25, -UR15 ;  /* 0x8000000f19197c36 */ /* 0x010fe40008000000 */
[C---:B------:R-:W-:Y:S02]  /*1840*/  IMAD R9, R7.reuse, R22, R9 ;  /* 0x0000001607097224 */ /* 0x040fe400078e0209 */
[----:B------:R-:W-:Y:S01]  /*1850*/  IMAD R24, R7, R25, R24 ;  /* 0x0000001907187224 */ /* 0x000fe200078e0218 */
[----:B------:R-:W2:Y:S01]  /*1860*/  LDS.S8 R22, [R17+0x260] ;  /* 0x0002600011167984 */ /* 0x000ea20000000200 */
[----:B-----5:R-:W-:-:S02]  /*1870*/  IADD3 R23, PT, PT, R23, -UR14, RZ ;  /* 0x8000000e17177c10 */ /* 0x020fc4000fffe0ff */
[----:B------:R-:W-:Y:S01]  /*1880*/  IADD3 R14, PT, PT, R14, -UR15, RZ ;  /* 0x8000000f0e0e7c10 */ /* 0x000fe2000fffe0ff */
[----:B------:R-:W3:Y:S01]  /*1890*/  LDS.S8 R7, [R13+0x13] ;  /* 0x000013000d077984 */ /* 0x000ee20000000200 */
[----:B------:R-:W-:-:S03]  /*18a0*/  VIADD R15, R15, -UR15 ;  /* 0x8000000f0f0f7c36 */ /* 0x000fc60008000000 */
[----:B------:R-:W4:Y:S01]  /*18b0*/  LDS.S8 R25, [R17+0x261] ;  /* 0x0002610011197984 */ /* 0x000f220000000200 */
[C---:B------:R-:W-:Y:S02]  /*18c0*/  IMAD R12, R23.reuse, R14, R12 ;  /* 0x0000000e170c7224 */ /* 0x040fe400078e020c */
[----:B------:R-:W-:Y:S01]  /*18d0*/  IMAD R26, R23, R15, R26 ;  /* 0x0000000f171a7224 */ /* 0x000fe200078e021a */
[----:B------:R-:W5:Y:S04]  /*18e0*/  LDS.S8 R14, [R17+0x262] ;  /* 0x00026200110e7984 */ /* 0x000f680000000200 */
[----:B------:R-:W5:Y:S01]  /*18f0*/  LDS.S8 R15, [R17+0x263] ;  /* 0x00026300110f7984 */ /* 0x000f620000000200 */
[----:B0-----:R-:W-:Y:S02]  /*1900*/  IADD3 R11, PT, PT, R11, -UR15, RZ ;  /* 0x8000000f0b0b7c10 */ /* 0x001fe4000fffe0ff */
[----:B-1----:R-:W-:-:S03]  /*1910*/  IADD3 R28, PT, PT, R21, -UR15, RZ ;  /* 0x8000000f151c7c10 */ /* 0x002fc6000fffe0ff */
[C---:B------:R-:W-:Y:S01]  /*1920*/  IMAD R24, R23.reuse, R11, R24 ;  /* 0x0000000b17187224 */ /* 0x040fe200078e0218 */
[----:B------:R-:W0:Y:S01]  /*1930*/  LDS.S8 R21, [R17+0x280] ;  /* 0x0002800011157984 */ /* 0x000e220000000200 */
[----:B------:R-:W-:Y:S01]  /*1940*/  IMAD R9, R23, R28, R9 ;  /* 0x0000001c17097224 */ /* 0x000fe200078e0209 */
[----:B--2---:R-:W-:Y:S02]  /*1950*/  IADD3 R23, PT, PT, R22, -UR15, RZ ;  /* 0x8000000f16177c10 */ /* 0x004fe4000fffe0ff */
[----:B------:R-:W1:Y:S01]  /*1960*/  LDS.S8 R11, [R13+0x14] ;  /* 0x000014000d0b7984 */ /* 0x000e620000000200 */
[----:B---3--:R-:W-:-:S03]  /*1970*/  VIADD R7, R7, -UR14 ;  /* 0x8000000e07077c36 */ /* 0x008fc60008000000 */
[----:B------:R-:W2:Y:S01]  /*1980*/  LDS.S8 R22, [R17+0x281] ;  /* 0x0002810011167984 */ /* 0x000ea20000000200 */
[----:B----4-:R-:W-:Y:S01]  /*1990*/  IADD3 R25, PT, PT, R25, -UR15, RZ ;  /* 0x8000000f19197c10 */ /* 0x010fe2000fffe0ff */
[C---:B------:R-:W-:Y:S02]  /*19a0*/  IMAD R12, R7.reuse, R23, R12 ;  /* 0x00000017070c7224 */ /* 0x040fe400078e020c */
[----:B------:R-:W3:Y:S01]  /*19b0*/  LDS.S8 R23, [R17+0x283] ;  /* 0x0002830011177984 */ /* 0x000ee20000000200 */
[----:B-----5:R-:W-:Y:S01]  /*19c0*/  IADD3 R14, PT, PT, R14, -UR15, RZ ;  /* 0x8000000f0e0e7c10 */ /* 0x020fe2000fffe0ff */
[----:B------:R-:W-:Y:S02]  /*19d0*/  IMAD R26, R7, R25, R26 ;  /* 0x00000019071a7224 */ /* 0x000fe400078e021a */
[----:B------:R-:W4:Y:S01]  /*19e0*/  LDS.S8 R25, [R17+0x282] ;  /* 0x0002820011197984 */ /* 0x000f220000000200 */
[----:B------:R-:W-:Y:S02]  /*19f0*/  VIADD R15, R15, -UR15 ;  /* 0x8000000f0f0f7c36 */ /* 0x000fe40008000000 */
[----:B------:R-:W-:-:S02]  /*1a00*/  IMAD R9, R7, R14, R9 ;  /* 0x0000000e07097224 */ /* 0x000fc400078e0209 */
[----:B------:R-:W-:Y:S01]  /*1a10*/  IMAD R24, R7, R15, R24 ;  /* 0x0000000f07187224 */ /* 0x000fe200078e0218 */
[----:B------:R-:W5:Y:S04]  /*1a20*/  LDS.S8 R14, [R17+0x2a1] ;  /* 0x0002a100110e7984 */ /* 0x000f680000000200 */
[----:B------:R-:W5:Y:S04]  /*1a30*/  LDS.S8 R15, [R13+0x15] ;  /* 0x000015000d0f7984 */ /* 0x000f680000000200 */
[----:B------:R-:W5:Y:S01]  /*1a40*/  LDS.S8 R7, [R17+0x2a0] ;  /* 0x0002a00011077984 */ /* 0x000f620000000200 */
[----:B0-----:R-:W-:-:S02]  /*1a50*/  IADD3 R21, PT, PT, R21, -UR15, RZ ;  /* 0x8000000f15157c10 */ /* 0x001fc4000fffe0ff */
[----:B-1----:R-:W-:Y:S02]  /*1a60*/  IADD3 R11, PT, PT, R11, -UR14, RZ ;  /* 0x8000000e0b0b7c10 */ /* 0x002fe4000fffe0ff */
[----:B--2---:R-:W-:-:S03]  /*1a70*/  IADD3 R22, PT, PT, R22, -UR15, RZ ;  /* 0x8000000f16167c10 */ /* 0x004fc6000fffe0ff */
[C---:B------:R-:W-:Y:S02]  /*1a80*/  IMAD R12, R11.reuse, R21, R12 ;  /* 0x000000150b0c7224 */ /* 0x040fe400078e020c */
[----:B------:R-:W0:Y:S01]  /*1a90*/  LDS.S8 R21, [R17+0x2a2] ;  /* 0x0002a20011157984 */ /* 0x000e220000000200 */
[----:B------:R-:W-:Y:S01]  /*1aa0*/  IMAD R26, R11, R22, R26 ;  /* 0x000000160b1a7224 */ /* 0x000fe200078e021a */
[----:B---3--:R-:W-:Y:S02]  /*1ab0*/  IADD3 R23, PT, PT, R23, -UR15, RZ ;  /* 0x8000000f17177c10 */ /* 0x008fe4000fffe0ff */
[----:B------:R-:W1:Y:S01]  /*1ac0*/  LDS.S8 R22, [R17+0x2a3] ;  /* 0x0002a30011167984 */ /* 0x000e620000000200 */
[----:B----4-:R-:W-:Y:S02]  /*1ad0*/  VIADD R28, R25, -UR15 ;  /* 0x8000000f191c7c36 */ /* 0x010fe40008000000 */
[C---:B------:R-:W-:Y:S01]  /*1ae0*/  IMAD R24, R11.reuse, R23, R24 ;  /* 0x000000170b187224 */ /* 0x040fe200078e0218 */
[----:B------:R-:W2:Y:S01]  /*1af0*/  LDS.S8 R25, [R17+0x2c1] ;  /* 0x0002c10011197984 */ /* 0x000ea20000000200 */
[----:B------:R-:W-:-:S02]  /*1b00*/  IMAD R9, R11, R28, R9 ;  /* 0x0000001c0b097224 */ /* 0x000fc400078e0209 */
[----:B-----5:R-:W-:Y:S01]  /*1b10*/  VIADD R14, R14, -UR15 ;  /* 0x8000000f0e0e7c36 */ /* 0x020fe20008000000 */
[----:B------:R-:W3:Y:S01]  /*1b20*/  LDS.S8 R23, [R13+0x16] ;  /* 0x000016000d177984 */ /* 0x000ee20000000200 */
[----:B------:R-:W-:-:S03]  /*1b30*/  IADD3 R15, PT, PT, R15, -UR14, RZ ;  /* 0x8000000e0f0f7c10 */ /* 0x000fc6000fffe0ff */
[----:B------:R-:W4:Y:S01]  /*1b40*/  LDS.S8 R11, [R17+0x2c0] ;  /* 0x0002c000110b7984 */ /* 0x000f220000000200 */
[----:B------:R-:W-:Y:S01]  /*1b50*/  IADD3 R7, PT, PT, R7, -UR15, RZ ;  /* 0x8000000f07077c10 */ /* 0x000fe2000fffe0ff */
[C---:B------:R-:W-:Y:S02]  /*1b60*/  IMAD R26, R15.reuse, R14, R26 ;  /* 0x0000000e0f1a7224 */ /* 0x040fe400078e021a */
[----:B------:R-:W5:Y:S02]  /*1b70*/  LDS.S8 R14, [R17+0x2c2] ;  /* 0x0002c200110e7984 */ /* 0x000f640000000200 */
[----:B------:R-:W-:Y:S02]  /*1b80*/  IMAD R12, R15, R7, R12 ;  /* 0x000000070f0c7224 */ /* 0x000fe400078e020c */
[----:B------:R-:W5:Y:S01]  /*1b90*/  LDS.S8 R7, [R17+0x2c3] ;  /* 0x0002c30011077984 */ /* 0x000f620000000200 */
[----:B0-----:R-:W-:-:S03]  /*1ba0*/  IADD3 R28, PT, PT, R21, -UR15, RZ ;  /* 0x8000000f151c7c10 */ /* 0x001fc6000fffe0ff */
[----:B------:R-:W0:Y:S01]  /*1bb0*/  LDS.S8 R21, [R17+0x2e1] ;  /* 0x0002e10011157984 */ /* 0x000e220000000200 */
[----:B-1----:R-:W-:Y:S01]  /*1bc0*/  IADD3 R22, PT, PT, R22, -UR15, RZ ;  /* 0x8000000f16167c10 */ /* 0x002fe2000fffe0ff */
[----:B------:R-:W-:-:S04]  /*1bd0*/  IMAD R9, R15, R28, R9 ;  /* 0x0000001c0f097224 */ /* 0x000fc800078e0209 */
[----:B------:R-:W-:Y:S01]  /*1be0*/  IMAD R24, R15, R22, R24 ;  /* 0x000000160f187224 */ /* 0x000fe200078e0218 */
[----:B--2---:R-:W-:Y:S01]  /*1bf0*/  IADD3 R25, PT, PT, R25, -UR15, RZ ;  /* 0x8000000f19197c10 */ /* 0x004fe2000fffe0ff */
[----:B------:R-:W1:Y:S01]  /*1c00*/  LDS.S8 R15, [R13+0x17] ;  /* 0x000017000d0f7984 */ /* 0x000e620000000200 */
[----:B---3--:R-:W-:Y:S01]  /*1c10*/  IADD3 R23, PT, PT, R23, -UR14, RZ ;  /* 0x8000000e17177c10 */ /* 0x008fe2000fffe0ff */
[----:B----4-:R-:W-:-:S04]  /*1c20*/  VIADD R22, R11, -UR15 ;  /* 0x8000000f0b167c36 */ /* 0x010fc80008000000 */
[C---:B------:R-:W-:Y:S01]  /*1c30*/  IMAD R26, R23.reuse, R25, R26 ;  /* 0x00000019171a7224 */ /* 0x040fe200078e021a */
[----:B------:R-:W2:Y:S01]  /*1c40*/  LDS.S8 R11, [R17+0x2e0] ;  /* 0x0002e000110b7984 */ /* 0x000ea20000000200 */
[----:B------:R-:W-:Y:S01]  /*1c50*/  IMAD R12, R23, R22, R12 ;  /* 0x00000016170c7224 */ /* 0x000fe200078e020c */
[----:B-----5:R-:W-:Y:S02]  /*1c60*/  IADD3 R14, PT, PT, R14, -UR15, RZ ;  /* 0x8000000f0e0e7c10 */ /* 0x020fe4000fffe0ff */
[----:B------:R-:W3:Y:S01]  /*1c70*/  LDS.S8 R25, [R17+0x2e3] ;  /* 0x0002e30011197984 */ /* 0x000ee20000000200 */
[----:B------:R-:W-:Y:S02]  /*1c80*/  IADD3 R7, PT, PT, R7, -UR15, RZ ;  /* 0x8000000f07077c10 */ /* 0x000fe4000fffe0ff */
[C---:B------:R-:W-:Y:S01]  /*1c90*/  IMAD R9, R23.reuse, R14, R9 ;  /* 0x0000000e17097224 */ /* 0x040fe200078e0209 */
[----:B------:R-:W4:Y:S02]  /*1ca0*/  LDS.S8 R22, [R17+0x2e2] ;  /* 0x0002e20011167984 */ /* 0x000f240000000200 */
[----:B------:R-:W-:-:S02]  /*1cb0*/  IMAD R24, R23, R7, R24 ;  /* 0x0000000717187224 */ /* 0x000fc400078e0218 */
[----:B------:R-:W5:Y:S04]  /*1cc0*/  LDS.S8 R14, [R17+0x300] ;  /* 0x00030000110e7984 */ /* 0x000f680000000200 */
[----:B------:R-:W5:Y:S04]  /*1cd0*/  LDS.S8 R23, [R13+0x18] ;  /* 0x000018000d177984 */ /* 0x000f680000000200 */
[----:B------:R-:W5:Y:S01]  /*1ce0*/  LDS.S8 R7, [R17+0x301] ;  /* 0x0003010011077984 */ /* 0x000f620000000200 */
[----:B0-----:R-:W-:Y:S01]  /*1cf0*/  IADD3 R21, PT, PT, R21, -UR15, RZ ;  /* 0x8000000f15157c10 */ /* 0x001fe2000fffe0ff */
[----:B-1----:R-:W-:-:S04]  /*1d00*/  VIADD R15, R15, -UR14 ;  /* 0x8000000e0f0f7c36 */ /* 0x002fc80008000000 */
[----:B------:R-:W-:Y:S02]  /*1d10*/  IMAD R26, R15, R21, R26 ;  /* 0x000000150f1a7224 */ /* 0x000fe400078e021a */
[----:B------:R-:W-:Y:S01]  /*1d20*/  LDS.S8 R21, [R17+0x321] ;  /* 0x0003210011157984 */ /* 0x000fe20000000200 */
[----:B--2---:R-:W-:Y:S01]  /*1d30*/  IADD3 R11, PT, PT, R11, -UR15, RZ ;  /* 0x8000000f0b0b7c10 */ /* 0x004fe2000fffe0ff */
[----:B---3--:R-:W-:-:S04]  /*1d40*/  VIADD R25, R25, -UR15 ;  /* 0x8000000f19197c36 */ /* 0x008fc80008000000 */
[C---:B------:R-:W-:Y:S02]  /*1d50*/  IMAD R12, R15.reuse, R11, R12 ;  /* 0x0000000b0f0c7224 */ /* 0x040fe400078e020c */
[----:B------:R-:W-:Y:S01]  /*1d60*/  IMAD R24, R15, R25, R24 ;  /* 0x000000190f187224 */ /* 0x000fe200078e0218 */
[----:B------:R-:W0:Y:S01]  /*1d70*/  LDS.S8 R11, [R17+0x302] ;  /* 0x00030200110b7984 */ /* 0x000e220000000200 */
[----:B----4-:R-:W-:-:S03]  /*1d80*/  IADD3 R22, PT, PT, R22, -UR15, RZ ;  /* 0x8000000f16167c10 */ /* 0x010fc6000fffe0ff */
[----:B------:R-:W1:Y:S01]  /*1d90*/  LDS.S8 R25, [R17+0x303] ;  /* 0x0003030011197984 */ /* 0x000e620000000200 */
[----:B-----5:R-:W-:Y:S01]  /*1da0*/  IADD3 R14, PT, PT, R14, -UR15, RZ ;  /* 0x8000000f0e0e7c10 */ /* 0x020fe2000fffe0ff */
[----:B------:R-:W-:Y:S01]  /*1db0*/  IMAD R9, R15, R22, R9 ;  /* 0x000000160f097224 */ /* 0x000fe200078e0209 */
[----:B------:R-:W-:Y:S01]  /*1dc0*/  IADD3 R23, PT, PT, R23, -UR14, RZ ;  /* 0x8000000e17177c10 */ /* 0x000fe2000fffe0ff */
[----:B------:R-:W2:Y:S01]  /*1dd0*/  LDS.S8 R22, [R13+0x19] ;  /* 0x000019000d167984 */ /* 0x000ea20000000200 */
[----:B------:R-:W-:-:S03]  /*1de0*/  IADD3 R7, PT, PT, R7, -UR15, RZ ;  /* 0x8000000f07077c10 */ /* 0x000fc6000fffe0ff */
[C---:B------:R-:W-:Y:S01]  /*1df0*/  IMAD R29, R23.reuse, R14, R12 ;  /* 0x0000000e171d7224 */ /* 0x040fe200078e020c */
[----:B------:R-:W3:Y:S01]  /*1e00*/  LDS.S8 R15, [R17+0x320] ;  /* 0x00032000110f7984 */ /* 0x000ee20000000200 */
[----:B------:R-:W-:-:S03]  /*1e10*/  IMAD R27, R23, R7, R26 ;  /* 0x00000007171b7224 */ /* 0x000fc600078e021a */
[----:B------:R-:W4:Y:S04]  /*1e20*/  LDS.S8 R12, [R17+0x322] ;  /* 0x00032200110c7984 */ /* 0x000f280000000200 */
[----:B------:R-:W5:Y:S01]  /*1e30*/  LDS.S8 R7, [R17+0x323] ;  /* 0x0003230011077984 */ /* 0x000f620000000200 */
[----:B0-----:R-:W-:-:S03]  /*1e40*/  VIADD R14, R11, -UR15 ;  /* 0x8000000f0b0e7c36 */ /* 0x001fc60008000000 */
[----:B------:R-:W0:Y:S01]  /*1e50*/  LDS.S8 R11, [R17+0x340] ;  /* 0x00034000110b7984 */ /* 0x000e220000000200 */
[----:B-1----:R-:W-:Y:S01]  /*1e60*/  IADD3 R25, PT, PT, R25, -UR15, RZ ;  /* 0x8000000f19197c10 */ /* 0x002fe2000fffe0ff */
[----:B------:R-:W-:Y:S02]  /*1e70*/  IMAD R9, R23, R14, R9 ;  /* 0x0000000e17097224 */ /* 0x000fe400078e0209 */
[----:B------:R-:W-:Y:S02]  /*1e80*/  VIADD R14, R21, -UR15 ;  /* 0x8000000f150e7c36 */ /* 0x000fe40008000000 */
[----:B------:R-:W-:Y:S01]  /*1e90*/  IMAD R25, R23, R25, R24 ;  /* 0x0000001917197224 */ /* 0x000fe200078e0218 */
[----:B------:R-:W1:Y:S01]  /*1ea0*/  LDS.S8 R21, [R17+0x342] ;  /* 0x0003420011157984 */ /* 0x000e620000000200 */
[----:B--2---:R-:W-:-:S03]  /*1eb0*/  IADD3 R22, PT, PT, R22, -UR14, RZ ;  /* 0x8000000e16167c10 */ /* 0x004fc6000fffe0ff */
[----:B------:R-:W2:Y:S01]  /*1ec0*/  LDS.S8 R24, [R13+0x1a] ;  /* 0x00001a000d187984 */ /* 0x000ea20000000200 */
[----:B---3--:R-:W-:Y:S01]  /*1ed0*/  IADD3 R15, PT, PT, R15, -UR15, RZ ;  /* 0x8000000f0f0f7c10 */ /* 0x008fe2000fffe0ff */
[----:B------:R-:W-:Y:S02]  /*1ee0*/  IMAD R14, R22, R14, R27 ;  /* 0x0000000e160e7224 */ /* 0x000fe400078e021b */
[----:B------:R-:W3:Y:S01]  /*1ef0*/  LDS.S8 R23, [R17+0x341] ;  /* 0x0003410011177984 */ /* 0x000ee20000000200 */
[----:B----4-:R-:W-:Y:S01]  /*1f00*/  IADD3 R12, PT, PT, R12, -UR15, RZ ;  /* 0x8000000f0c0c7c10 */ /* 0x010fe2000fffe0ff */
[C---:B------:R-:W-:Y:S01]  /*1f10*/  IMAD R15, R22.reuse, R15, R29 ;  /* 0x0000000f160f7224 */ /* 0x040fe200078e021d */
[----:B-----5:R-:W-:Y:S02]  /*1f20*/  IADD3 R26, PT, PT, R7, -UR15, RZ ;  /* 0x8000000f071a7c10 */ /* 0x020fe4000fffe0ff */
[----:B------:R-:W4:Y:S01]  /*1f30*/  LDS.S8 R7, [R17+0x343] ;  /* 0x0003430011077984 */ /* 0x000f220000000200 */
[----:B------:R-:W-:-:S02]  /*1f40*/  IMAD R9, R22, R12, R9 ;  /* 0x0000000c16097224 */ /* 0x000fc400078e0209 */
[----:B------:R-:W-:Y:S01]  /*1f50*/  IMAD R22, R22, R26, R25 ;  /* 0x0000001a16167224 */ /* 0x000fe200078e0219 */
[----:B------:R-:W5:Y:S04]  /*1f60*/  LDS.S8 R12, [R17+0x360] ;  /* 0x00036000110c7984 */ /* 0x000f680000000200 */
[----:B------:R-:W5:Y:S04]  /*1f70*/  LDS.S8 R25, [R13+0x1b] ;  /* 0x00001b000d197984 */ /* 0x000f680000000200 */
[----:B------:R-:W5:Y:S01]  /*1f80*/  LDS.S8 R26, [R17+0x361] ;  /* 0x00036100111a7984 */ /* 0x000f620000000200 */
[----:B0-----:R-:W-:Y:S01]  /*1f90*/  VIADD R11, R11, -UR15 ;  /* 0x8000000f0b0b7c36 */ /* 0x001fe20008000000 */
[----:B-1----:R-:W-:-:S02]  /*1fa0*/  IADD3 R21, PT, PT, R21, -UR15, RZ ;  /* 0x8000000f15157c10 */ /* 0x002fc4000fffe0ff */
[----:B--2---:R-:W-:Y:S02]  /*1fb0*/  IADD3 R24, PT, PT, R24, -UR14, RZ ;  /* 0x8000000e18187c10 */ /* 0x004fe4000fffe0ff */
[----:B---3--:R-:W-:-:S03]  /*1fc0*/  IADD3 R23, PT, PT, R23, -UR15, RZ ;  /* 0x8000000f17177c10 */ /* 0x008fc6000fffe0ff */
[C---:B------:R-:W-:Y:S02]  /*1fd0*/  IMAD R9, R24.reuse, R21, R9 ;  /* 0x0000001518097224 */ /* 0x040fe400078e0209 */
[C---:B------:R-:W-:Y:S02]  /*1fe0*/  IMAD R15, R24.reuse, R11, R15 ;  /* 0x0000000b180f7224 */ /* 0x040fe400078e020f */
[C---:B------:R-:W-:Y:S01]  /*1ff0*/  IMAD R14, R24.reuse, R23, R14 ;  /* 0x00000017180e7224 */ /* 0x040fe200078e020e */
[----:B----4-:R-:W-:Y:S01]  /*2000*/  IADD3 R21, PT, PT, R7, -UR15, RZ ;  /* 0x8000000f07157c10 */ /* 0x010fe2000fffe0ff */
[----:B------:R-:W0:Y:S04]  /*2010*/  LDS.S8 R23, [R17+0x381] ;  /* 0x0003810011177984 */ /* 0x000e280000000200 */
[----:B------:R-:W-:Y:S01]  /*2020*/  IMAD R22, R24, R21, R22 ;  /* 0x0000001518167224 */ /* 0x000fe200078e0216 */
[----:B------:R-:W1:Y:S01]  /*2030*/  LDS.S8 R7, [R17+0x363] ;  /* 0x0003630011077984 */ /* 0x000e620000000200 */
[----:B-----5:R-:W-:Y:S01]  /*2040*/  IADD3 R24, PT, PT, R12, -UR15, RZ ;  /* 0x8000000f0c187c10 */ /* 0x020fe2000fffe0ff */
[----:B------:R-:W-:-:S02]  /*2050*/  VIADD R25, R25, -UR14 ;  /* 0x8000000e19197c36 */ /* 0x000fc40008000000 */
[----:B------:R-:W2:Y:S01]  /*2060*/  LDS.S8 R21, [R13+0x1c] ;  /* 0x00001c000d157984 */ /* 0x000ea20000000200 */
[----:B------:R-:W-:Y:S01]  /*2070*/  IADD3 R26, PT, PT, R26, -UR15, RZ ;  /* 0x8000000f1a1a7c10 */ /* 0x000fe2000fffe0ff */
[C---:B------:R-:W-:Y:S02]  /*2080*/  IMAD R15, R25.reuse, R24, R15 ;  /* 0x00000018190f7224 */ /* 0x040fe400078e020f */
[----:B------:R-:W3:Y:S02]  /*2090*/  LDS.S8 R11, [R17+0x362] ;  /* 0x00036200110b7984 */ /* 0x000ee40000000200 */
[----:B------:R-:W-:Y:S02]  /*20a0*/  IMAD R26, R25, R26, R14 ;  /* 0x0000001a191a7224 */ /* 0x000fe400078e020e */
[----:B------:R-:W4:Y:S04]  /*20b0*/  LDS.S8 R12, [R17+0x380] ;  /* 0x00038000110c7984 */ /* 0x000f280000000200 */
[----:B------:R-:W5:Y:S04]  /*20c0*/  LDS.S8 R24, [R17+0x383] ;  /* 0x0003830011187984 */ /* 0x000f680000000200 */
[----:B------:R-:W5:Y:S01]  /*20d0*/  LDS.S8 R14, [R17+0x382] ;  /* 0x00038200110e7984 */ /* 0x000f620000000200 */
[----:B0-----:R-:W-:Y:S01]  /*20e0*/  IADD3 R23, PT, PT, R23, -UR15, RZ ;  /* 0x8000000f17177c10 */ /* 0x001fe2000fffe0ff */
[----:B-1----:R-:W-:Y:S01]  /*20f0*/  VIADD R7, R7, -UR15 ;  /* 0x8000000f07077c36 */ /* 0x002fe20008000000 */
[----:B--2---:R-:W-:-:S03]  /*2100*/  IADD3 R21, PT, PT, R21, -UR14, RZ ;  /* 0x8000000e15157c10 */ /* 0x004fc6000fffe0ff */
[----:B------:R-:W-:Y:S02]  /*2110*/  IMAD R22, R25, R7, R22 ;  /* 0x0000000719167224 */ /* 0x000fe400078e0216 */
[----:B------:R-:W0:Y:S01]  /*2120*/  LDS.S8 R7, [R13+0x1d] ;  /* 0x00001d000d077984 */ /* 0x000e220000000200 */
[----:B---3--:R-:W-:Y:S01]  /*2130*/  IADD3 R28, PT, PT, R11, -UR15, RZ ;  /* 0x8000000f0b1c7c10 */ /* 0x008fe2000fffe0ff */
[----:B------:R-:W-:Y:S02]  /*2140*/  IMAD R26, R21, R23, R26 ;  /* 0x00000017151a7224 */ /* 0x000fe400078e021a */
[----:B------:R-:W1:Y:S01]  /*2150*/  LDS.S8 R23, [R17+0x3a2] ;  /* 0x0003a20011177984 */ /* 0x000e620000000200 */
[----:B----4-:R-:W-:Y:S01]  /*2160*/  IADD3 R12, PT, PT, R12, -UR15, RZ ;  /* 0x8000000f0c0c7c10 */ /* 0x010fe2000fffe0ff */
[----:B------:R-:W-:Y:S02]  /*2170*/  IMAD R9, R25, R28, R9 ;  /* 0x0000001c19097224 */ /* 0x000fe400078e0209 */
[----:B------:R-:W2:Y:S01]  /*2180*/  LDS.S8 R11, [R17+0x3a0] ;  /* 0x0003a000110b7984 */ /* 0x000ea20000000200 */
[----:B-----5:R-:W-:Y:S01]  /*2190*/  IADD3 R24, PT, PT, R24, -UR15, RZ ;  /* 0x8000000f18187c10 */ /* 0x020fe2000fffe0ff */
[----:B------:R-:W-:-:S02]  /*21a0*/  IMAD R15, R21, R12, R15 ;  /* 0x0000000c150f7224 */ /* 0x000fc400078e020f */
[----:B------:R-:W3:Y:S01]  /*21b0*/  LDS.S8 R12, [R17+0x3a1] ;  /* 0x0003a100110c7984 */ /* 0x000ee20000000200 */
[----:B------:R-:W-:Y:S02]  /*21c0*/  VIADD R28, R14, -UR15 ;  /* 0x8000000f0e1c7c36 */ /* 0x000fe40008000000 */
[C---:B------:R-:W-:Y:S01]  /*21d0*/  IMAD R25, R21.reuse, R24, R22 ;  /* 0x0000001815197224 */ /* 0x040fe200078e0216 */
[----:B------:R-:W4:Y:S01]  /*21e0*/  LDS.S8 R14, [R17+0x3a3] ;  /* 0x0003a300110e7984 */ /* 0x000f220000000200 */
[----:B------:R-:W-:-:S03]  /*21f0*/  IMAD R9, R21, R28, R9 ;  /* 0x0000001c15097224 */ /* 0x000fc600078e0209 */
[----:B------:R-:W5:Y:S04]  /*2200*/  LDS.S8 R24, [R13+0x1e] ;  /* 0x00001e000d187984 */ /* 0x000f680000000200 */
[----:B------:R-:W5:Y:S04]  /*2210*/  LDS.S8 R21, [R17+0x3c0] ;  /* 0x0003c00011157984 */ /* 0x000f680000000200 */
[----:B------:R-:W5:Y:S01]  /*2220*/  LDS.S8 R22, [R17+0x3c1] ;  /* 0x0003c10011167984 */ /* 0x000f620000000200 */
[----:B0-----:R-:W-:Y:S02]  /*2230*/  IADD3 R28, PT, PT, R7, -UR14, RZ ;  /* 0x8000000e071c7c10 */ /* 0x001fe4000fffe0ff */
[----:B-1----:R-:W-:-:S02]  /*2240*/  IADD3 R23, PT, PT, R23, -UR15, RZ ;  /* 0x8000000f17177c10 */ /* 0x002fc4000fffe0ff */
[----:B--2---:R-:W-:-:S03]  /*2250*/  IADD3 R11, PT, PT, R11, -UR15, RZ ;  /* 0x8000000f0b0b7c10 */ /* 0x004fc6000fffe0ff */
[----:B------:R-:W-:Y:S02]  /*2260*/  IMAD R9, R28, R23, R9 ;  /* 0x000000171c097224 */ /* 0x000fe400078e0209 */
[----:B---3--:R-:W-:Y:S02]  /*2270*/  VIADD R7, R12, -UR15 ;  /* 0x8000000f0c077c36 */ /* 0x008fe40008000000 */
[C---:B------:R-:W-:Y:S01]  /*2280*/  IMAD R15, R28.reuse, R11, R15 ;  /* 0x0000000b1c0f7224 */ /* 0x040fe200078e020f */
[----:B------:R-:W-:Y:S01]  /*2290*/  LDS.S8 R12, [R13+0x1f] ;  /* 0x00001f000d0c7984 */ /* 0x000fe20000000200 */
[----:B------:R-:W-:Y:S01]  /*22a0*/  IMAD R26, R28, R7, R26 ;  /* 0x000000071c1a7224 */ /* 0x000fe200078e021a */
[----:B----4-:R-:W-:Y:S02]  /*22b0*/  IADD3 R14, PT, PT, R14, -UR15, RZ ;  /* 0x8000000f0e0e7c10 */ /* 0x010fe4000fffe0ff */
[----:B------:R-:W0:Y:S01]  /*22c0*/  LDS.S8 R7, [R17+0x3c2] ;  /* 0x0003c20011077984 */ /* 0x000e220000000200 */
[----:B-----5:R-:W-:-:S02]  /*22d0*/  IADD3 R24, PT, PT, R24, -UR14, RZ ;  /* 0x8000000e18187c10 */ /* 0x020fc4000fffe0ff */
[----:B------:R-:W-:Y:S01]  /*22e0*/  IMAD R25, R28, R14, R25 ;  /* 0x0000000e1c197224 */ /* 0x000fe200078e0219 */
[----:B------:R-:W1:Y:S01]  /*22f0*/  LDS.S8 R11, [R17+0x3c3] ;  /* 0x0003c300110b7984 */ /* 0x000e620000000200 */
[----:B------:R-:W-:-:S03]  /*2300*/  VIADD R21, R21, -UR15 ;  /* 0x8000000f15157c36 */ /* 0x000fc60008000000 */
[----:B------:R-:W2:Y:S01]  /*2310*/  LDS.S8 R14, [R17+0x3e3] ;  /* 0x0003e300110e7984 */ /* 0x000ea20000000200 */
[----:B------:R-:W-:Y:S01]  /*2320*/  IADD3 R23, PT, PT, R22, -UR15, RZ ;  /* 0x8000000f16177c10 */ /* 0x000fe2000fffe0ff */
[C---:B------:R-:W-:Y:S02]  /*2330*/  IMAD R15, R24.reuse, R21, R15 ;  /* 0x00000015180f7224 */ /* 0x040fe400078e020f */
[----:B------:R-:W3:Y:S02]  /*2340*/  LDS.S8 R21, [R17+0x3e0] ;  /* 0x0003e00011157984 */ /* 0x000ee40000000200 */
[----:B------:R-:W-:Y:S02]  /*2350*/  IMAD R26, R24, R23, R26 ;  /* 0x00000017181a7224 */ /* 0x000fe400078e021a */
[----:B------:R-:W4:Y:S04]  /*2360*/  LDS.S8 R23, [R17+0x3e1] ;  /* 0x0003e10011177984 */ /* 0x000f280000000200 */
[----:B------:R-:W5:Y:S01]  /*2370*/  LDS.S8 R22, [R17+0x3e2] ;  /* 0x0003e20011167984 */ /* 0x000f620000000200 */
[----:B0-----:R-:W-:-:S02]  /*2380*/  IADD3 R7, PT, PT, R7, -UR15, RZ ;  /* 0x8000000f07077c10 */ /* 0x001fc4000fffe0ff */
[----:B-1----:R-:W-:-:S03]  /*2390*/  IADD3 R11, PT, PT, R11, -UR15, RZ ;  /* 0x8000000f0b0b7c10 */ /* 0x002fc6000fffe0ff */
[----:B------:R-:W-:Y:S02]  /*23a0*/  IMAD R9, R24, R7, R9 ;  /* 0x0000000718097224 */ /* 0x000fe400078e0209 */
[----:B--2---:R-:W-:Y:S02]  /*23b0*/  VIADD R14, R14, -UR15 ;  /* 0x8000000f0e0e7c36 */ /* 0x004fe40008000000 */
[----:B------:R-:W-:Y:S01]  /*23c0*/  IMAD R25, R24, R11, R25 ;  /* 0x0000000b18197224 */ /* 0x000fe200078e0219 */
[----:B---3--:R-:W-:Y:S01]  /*23d0*/  IADD3 R21, PT, PT, R21, -UR15, RZ ;  /* 0x8000000f15157c10 */ /* 0x008fe2000fffe0ff */
[----:B------:R-:W-:Y:S01]  /*23e0*/  VIADD R24, R12, -UR14 ;  /* 0x8000000e0c187c36 */ /* 0x000fe20008000000 */
[----:B----4-:R-:W-:-:S03]  /*23f0*/  IADD3 R23, PT, PT, R23, -UR15, RZ ;  /* 0x8000000f17177c10 */ /* 0x010fc6000fffe0ff */
[C---:B------:R-:W-:Y:S02]  /*2400*/  IMAD R12, R24.reuse, R21, R15 ;  /* 0x00000015180c7224 */ /* 0x040fe400078e020f */
[----:B------:R-:W-:Y:S01]  /*2410*/  IMAD R7, R24, R14, R25 ;  /* 0x0000000e18077224 */ /* 0x000fe200078e0219 */
[----:B-----5:R-:W-:Y:S01]  /*2420*/  IADD3 R22, PT, PT, R22, -UR15, RZ ;  /* 0x8000000f16167c10 */ /* 0x020fe2000fffe0ff */
[----:B------:R-:W-:-:S04]  /*2430*/  IMAD R11, R24, R23, R26 ;  /* 0x00000017180b7224 */ /* 0x000fc800078e021a */
[----:B------:R-:W-:Y:S01]  /*2440*/  IMAD R9, R24, R22, R9 ;  /* 0x0000001618097224 */ /* 0x000fe200078e0209 */
[----:B------:R-:W-:Y:S06]  /*2450*/  BAR.SYNC.DEFER_BLOCKING 0x0 ;  /* 0x0000000000007b1d */ /* 0x000fec0000010000 */
[----:B------:R-:W-:Y:S05]  /*2460*/  BRA.U !UP0, `(.L_x_7) ;  /* 0xffffffdd08a07547 */ /* 0x000fea000b83ffff */
[----:B------:R-:W-:Y:S02]  /*2470*/  I2FP.F32.S32 R12, R12 ;  /* 0x0000000c000c7245 */ /* 0x000fe40000201400 */
[----:B------:R-:W-:Y:S02]  /*2480*/  I2FP.F32.S32 R11, R11 ;  /* 0x0000000b000b7245 */ /* 0x000fe40000201400 */
[----:B------:R-:W-:Y:S02]  /*2490*/  I2FP.F32.S32 R9, R9 ;  /* 0x0000000900097245 */ /* 0x000fe40000201400 */
[----:B------:R-:W-:-:S07]  /*24a0*/  I2FP.F32.S32 R7, R7 ;  /* 0x0000000700077245 */ /* 0x000fce0000201400 */
.L_x_0:
[----:B------:R-:W0:Y:S01]  /*24b0*/  LDCU.128 UR4, c[0x0][0x390] ;  /* 0x00007200ff0477ac */ /* 0x000e220008000c00 */
[----:B------:R-:W-:-:S04]  /*24c0*/  IADD3 R2, PT, PT, R0, 0x1, RZ ;  /* 0x0000000100027810 */ /* 0x000fc80007ffe0ff */
[----:B0-----:R-:W-:Y:S02]  /*24d0*/  ISETP.GE.AND P1, PT, R2, UR7, PT ;  /* 0x0000000702007c0c */ /* 0x001fe4000bf26270 */
[C---:B------:R-:W-:Y:S02]  /*24e0*/  ISETP.GE.AND P0, PT, R0.reuse, UR7, PT ;  /* 0x0000000700007c0c */ /* 0x040fe4000bf06270 */
[----:B------:R-:W-:Y:S02]  /*24f0*/  IADD3 R2, PT, PT, R0, 0x2, RZ ;  /* 0x0000000200027810 */ /* 0x000fe40007ffe0ff */
[C---:B------:R-:W-:Y:S02]  /*2500*/  ISETP.LT.AND P0, PT, R3.reuse, UR6, !P0 ;  /* 0x0000000603007c0c */ /* 0x040fe4000c701270 */
[----:B------:R-:W-:Y:S02]  /*2510*/  ISETP.GE.AND P2, PT, R2, UR7, PT ;  /* 0x0000000702007c0c */ /* 0x000fe4000bf46270 */
[----:B------:R-:W-:-:S02]  /*2520*/  ISETP.GE.OR P1, PT, R3, UR6, P1 ;  /* 0x0000000603007c0c */ /* 0x000fc40008f26670 */
[----:B------:R-:W-:-:S07]  /*2530*/  ISETP.GE.OR P2, PT, R3, UR6, P2 ;  /* 0x0000000603007c0c */ /* 0x000fce0009746670 */
[----:B------:R-:W0:Y:S08]  /*2540*/  @P0 LDC R5, c[0x0][0x3a4] ;  /* 0x0000e900ff050b82 */ /* 0x000e300000000800 */
[----:B------:R-:W1:Y:S08]  /*2550*/  @!P1 LDC R2, c[0x0][0x3a4] ;  /* 0x0000e900ff029b82 */ /* 0x000e700000000800 */
[----:B------:R-:W2:Y:S01]  /*2560*/  @!P2 LDC R6, c[0x0][0x3a4] ;  /* 0x0000e900ff06ab82 */ /* 0x000ea20000000800 */
[----:B0-----:R-:W-:-:S07]  /*2570*/  @P0 FMUL R12, R12, R5 ;  /* 0x000000050c0c0220 */ /* 0x001fce0000400000 */
[----:B------:R-:W0:Y:S01]  /*2580*/  @!P1 LDC R4, c[0x0][0x3b0] ;  /* 0x0000ec00ff049b82 */ /* 0x000e220000000800 */
[----:B------:R-:W-:Y:S01]  /*2590*/  @P0 F2I.NTZ R12, R12 ;  /* 0x0000000c000c0305 */ /* 0x000fe20000203100 */
[----:B-1----:R-:W-:-:S06]  /*25a0*/  @!P1 FMUL R11, R11, R2 ;  /* 0x000000020b0b9220 */ /* 0x002fcc0000400000 */
[----:B------:R-:W1:Y:S01]  /*25b0*/  @P0 LDC R5, c[0x0][0x3b0] ;  /* 0x0000ec00ff050b82 */ /* 0x000e620000000800 */
[----:B------:R-:W-:Y:S01]  /*25c0*/  IADD3 R2, PT, PT, R0, 0x3, RZ ;  /* 0x0000000300027810 */ /* 0x000fe20007ffe0ff */
[----:B------:R-:W-:Y:S01]  /*25d0*/  IMAD R0, R3, UR7, R0 ;  /* 0x0000000703007c24 */ /* 0x000fe2000f8e0200 */
[----:B------:R-:W0:Y:S02]  /*25e0*/  @!P1 F2I.NTZ R11, R11 ;  /* 0x0000000b000b9305 */ /* 0x000e240000203100 */
[----:B------:R-:W-:Y:S01]  /*25f0*/  ISETP.GE.AND P3, PT, R2, UR7, PT ;  /* 0x0000000702007c0c */ /* 0x000fe2000bf66270 */
[----:B--2---:R-:W-:Y:S02]  /*2600*/  @!P2 FMUL R9, R9, R6 ;  /* 0x000000060909a220 */ /* 0x004fe40000400000 */
[----:B------:R-:W2:Y:S01]  /*2610*/  @!P2 LDC R8, c[0x0][0x3b0] ;  /* 0x0000ec00ff08ab82 */ /* 0x000ea20000000800 */
[C---:B------:R-:W-:Y:S02]  /*2620*/  IADD3 R2, P4, PT, R0.reuse, UR4, RZ ;  /* 0x0000000400027c10 */ /* 0x040fe4000ff9e0ff */
[----:B------:R-:W-:Y:S01]  /*2630*/  ISETP.GE.OR P3, PT, R3, UR6, P3 ;  /* 0x0000000603007c0c */ /* 0x000fe20009f66670 */
[----:B------:R-:W2:Y:S01]  /*2640*/  @!P2 F2I.NTZ R9, R9 ;  /* 0x000000090009a305 */ /* 0x000ea20000203100 */
[----:B------:R-:W-:-:S02]  /*2650*/  LEA.HI.X.SX32 R3, R0, UR5, 0x1, P4 ;  /* 0x0000000500037c11 */ /* 0x000fc4000a0f0eff */
[----:B0-----:R-:W-:Y:S02]  /*2660*/  @!P1 VIADDMNMX R4, R11, R4, 0xffffff80, !PT ;  /* 0xffffff800b049446 */ /* 0x001fe40007800104 */
[----:B-1----:R-:W-:-:S04]  /*2670*/  @P0 VIADDMNMX R12, R12, R5, 0xffffff80, !PT ;  /* 0xffffff800c0c0446 */ /* 0x002fc80007800105 */
[----:B------:R-:W-:Y:S02]  /*2680*/  @P0 VIMNMX R5, PT, PT, R12, 0x7f, PT ;  /* 0x0000007f0c050848 */ /* 0x000fe40003fe0100 */
[----:B--2---:R-:W-:-:S03]  /*2690*/  @!P2 VIADDMNMX R6, R9, R8, 0xffffff80, !PT ;  /* 0xffffff800906a446 */ /* 0x004fc60007800108 */
[----:B------:R0:W-:Y:S01]  /*26a0*/  @P0 STG.E.U8 desc[UR8][R2.64], R5 ;  /* 0x0000000502000986 */ /* 0x0001e2000c101108 */
[----:B------:R-:W-:Y:S02]  /*26b0*/  @!P1 VIMNMX R9, PT, PT, R4, 0x7f, PT ;  /* 0x0000007f04099848 */ /* 0x000fe40003fe0100 */
[----:B------:R-:W-:-:S03]  /*26c0*/  @!P2 VIMNMX R11, PT, PT, R6, 0x7f, PT ;  /* 0x0000007f060ba848 */ /* 0x000fc60003fe0100 */
[----:B------:R0:W-:Y:S04]  /*26d0*/  @!P1 STG.E.U8 desc[UR8][R2.64+0x1], R9 ;  /* 0x0000010902009986 */ /* 0x0001e8000c101108 */
[----:B------:R0:W-:Y:S01]  /*26e0*/  @!P2 STG.E.U8 desc[UR8][R2.64+0x2], R11 ;  /* 0x0000020b0200a986 */ /* 0x0001e2000c101108 */
[----:B------:R-:W-:Y:S05]  /*26f0*/  @P3 EXIT ;  /* 0x000000000000394d */ /* 0x000fea0003800000 */
[----:B------:R-:W1:Y:S01]  /*2700*/  LDCU UR4, c[0x0][0x3a4] ;  /* 0x00007480ff0477ac */ /* 0x000e620008000800 */
[----:B------:R-:W2:Y:S01]  /*2710*/  LDC R0, c[0x0][0x3b0] ;  /* 0x0000ec00ff007b82 */ /* 0x000ea20000000800 */
[----:B-1----:R-:W-:-:S06]  /*2720*/  FMUL R7, R7, UR4 ;  /* 0x0000000407077c20 */ /* 0x002fcc0008400000 */
[----:B------:R-:W2:Y:S02]  /*2730*/  F2I.NTZ R7, R7 ;  /* 0x0000000700077305 */ /* 0x000ea40000203100 */
[----:B--2---:R-:W-:-:S04]  /*2740*/  VIADDMNMX R0, R7, R0, 0xffffff80, !PT ;  /* 0xffffff8007007446 */ /* 0x004fc80007800100 */
[----:B0-----:R-:W-:-:S05]  /*2750*/  VIMNMX R5, PT, PT, R0, 0x7f, PT ;  /* 0x0000007f00057848 */ /* 0x001fca0003fe0100 */
[----:B------:R-:W-:Y:S01]  /*2760*/  STG.E.U8 desc[UR8][R2.64+0x3], R5 ;  /* 0x0000030502007986 */ /* 0x000fe2000c101108 */
[----:B------:R-:W-:Y:S05]  /*2770*/  EXIT ;  /* 0x000000000000794d */ /* 0x000fea0003800000 */
.L_x_8:
[----:B------:R-:W-:-:S00]  /*2780*/  BRA `(.L_x_8) ;  /* 0xfffffffc00fc7947 */ /* 0x000fc0000383ffff */
[----:B------:R-:W-:-:S00]  /*2790*/  NOP ;  /* 0x0000000000007918 */ /* 0x000fc00000000000 */
        /* <DEDUP_REMOVED lines=14> */
.L_x_9:


//--------------------- .nv.shared._Z6matmulPKaS0_Paiiifiii --------------------------
	.section	.nv.shared._Z6matmulPKaS0_Paiiifiii,"aw",@nobits
	.sectionflags	@""
.nv.shared._Z6matmulPKaS0_Paiiifiii:
	.zero		3072


//--------------------- .nv.shared.reserved.0     --------------------------
	.section	.nv.shared.reserved.0,"aw",@nobits
	.weak		__nv_reservedSMEM_offset_0_alias
	.size		__nv_reservedSMEM_offset_0_alias, 0, 64
	.other		__nv_reservedSMEM_offset_0_alias,@"STO_CUDA_RESERVED_SHARED STV_DEFAULT"
__nv_reservedSMEM_offset_0_alias:
	.zero		0
	.zero		64


//--------------------- .nv.constant0._Z6matmulPKaS0_Paiiifiii --------------------------
	.section	.nv.constant0._Z6matmulPKaS0_Paiiifiii,"a",@progbits
	.sectionflags	@""
	.align	4
.nv.constant0._Z6matmulPKaS0_Paiiifiii:
	.zero		948


//--------------------- SYMBOLS --------------------------

	.type		.nv.reservedSmem.offset0,@object
	.size		.nv.reservedSmem.offset0,0x4
	.type		.nv.reservedSmem.cap,@object
	.size		.nv.reservedSmem.cap,0x4
